//
// Generated by NVIDIA NVVM Compiler
//
// Compiler Build ID: CL-36424714
// Cuda compilation tools, release 13.0, V13.0.88
// Based on NVVM 20.0.0
//

.version 9.0
.target sm_100
.address_size 64

	// .globl	_Z23monteCarloOptionPricingPfiifffffm
.global .align 4 .b8 precalc_xorwow_matrix[102400];
.global .align 4 .b8 precalc_xorwow_offset_matrix[102400];
.global .align 4 .b8 mrg32k3aM1[2304];
.global .align 4 .b8 mrg32k3aM2[2304];
.global .align 4 .b8 mrg32k3aM1SubSeq[2016];
.global .align 4 .b8 mrg32k3aM2SubSeq[2016];
.global .align 4 .b8 mrg32k3aM1Seq[2304];
.global .align 4 .b8 mrg32k3aM2Seq[2304];
.const .align 8 .b8 __cr_lgamma_table[72];

.visible .entry _Z23monteCarloOptionPricingPfiifffffm(
	.param .u64 .ptr .align 1 _Z23monteCarloOptionPricingPfiifffffm_param_0,
	.param .u32 _Z23monteCarloOptionPricingPfiifffffm_param_1,
	.param .u32 _Z23monteCarloOptionPricingPfiifffffm_param_2,
	.param .f32 _Z23monteCarloOptionPricingPfiifffffm_param_3,
	.param .f32 _Z23monteCarloOptionPricingPfiifffffm_param_4,
	.param .f32 _Z23monteCarloOptionPricingPfiifffffm_param_5,
	.param .f32 _Z23monteCarloOptionPricingPfiifffffm_param_6,
	.param .f32 _Z23monteCarloOptionPricingPfiifffffm_param_7,
	.param .u64 _Z23monteCarloOptionPricingPfiifffffm_param_8
)
{
	.local .align 8 .b8 	__local_depot0[48];
	.reg .b64 	%SP;
	.reg .b64 	%SPL;
	.reg .pred 	%p<75>;
	.reg .b32 	%r<1288>;
	.reg .b32 	%f<126>;
	.reg .b64 	%rd<29>;

	mov.u64 	%SPL, __local_depot0;
	ld.param.u32 	%r573, [_Z23monteCarloOptionPricingPfiifffffm_param_1];
	ld.param.u32 	%r572, [_Z23monteCarloOptionPricingPfiifffffm_param_2];
	ld.param.f32 	%f123, [_Z23monteCarloOptionPricingPfiifffffm_param_3];
	ld.param.f32 	%f10, [_Z23monteCarloOptionPricingPfiifffffm_param_4];
	ld.param.f32 	%f11, [_Z23monteCarloOptionPricingPfiifffffm_param_5];
	ld.param.u64 	%rd11, [_Z23monteCarloOptionPricingPfiifffffm_param_8];
	mov.u32 	%r574, %ctaid.x;
	mov.u32 	%r575, %ntid.x;
	mov.u32 	%r576, %tid.x;
	mad.lo.s32 	%r1, %r574, %r575, %r576;
	setp.ge.s32 	%p1, %r1, %r573;
	@%p1 bra 	$L__BB0_123;
	add.u64 	%rd1, %SPL, 0;
	cvt.s64.s32 	%rd2, %r1;
	cvt.u32.u64 	%r577, %rd11;
	xor.b32  	%r578, %r577, -1429050551;
	mul.lo.s32 	%r2, %r578, 1099087573;
	{ .reg .b32 tmp; mov.b64 {tmp, %r579}, %rd11; }
	xor.b32  	%r3, %r579, -136515619;
	mul.lo.s32 	%r580, %r3, -1703105765;
	add.s32 	%r581, %r2, %r580;
	add.s32 	%r1284, %r581, 6615241;
	add.s32 	%r1007, %r2, 123456789;
	st.local.v2.u32 	[%rd1], {%r1284, %r1007};
	xor.b32  	%r1006, %r2, 362436069;
	add.s32 	%r1005, %r580, 521288629;
	st.local.v2.u32 	[%rd1+8], {%r1006, %r1005};
	xor.b32  	%r1004, %r580, 88675123;
	add.s32 	%r1003, %r2, 5783321;
	st.local.v2.u32 	[%rd1+16], {%r1004, %r1003};
	setp.eq.s32 	%p2, %r1, 0;
	@%p2 bra 	$L__BB0_116;
	mov.b32 	%r990, 0;
	mov.u64 	%rd28, %rd2;
$L__BB0_3:
	mov.u64 	%rd3, %rd28;
	and.b64  	%rd4, %rd3, 3;
	setp.eq.s64 	%p3, %rd4, 0;
	@%p3 bra 	$L__BB0_115;
	mul.wide.u32 	%rd13, %r990, 3200;
	mov.u64 	%rd14, precalc_xorwow_matrix;
	add.s64 	%rd5, %rd14, %rd13;
	mov.b32 	%r1003, 0;
	mov.u32 	%r1004, %r1003;
	mov.u32 	%r1005, %r1003;
	mov.u32 	%r1006, %r1003;
	mov.u32 	%r1007, %r1003;
	mov.u32 	%r996, %r1003;
$L__BB0_5:
	mul.wide.u32 	%rd15, %r996, 4;
	add.s64 	%rd16, %rd1, %rd15;
	ld.local.u32 	%r22, [%rd16+4];
	shl.b32 	%r23, %r996, 5;
	mov.b32 	%r1002, 0;
$L__BB0_6:
	.pragma "nounroll";
	shr.u32 	%r585, %r22, %r1002;
	and.b32  	%r586, %r585, 1;
	setp.eq.b32 	%p4, %r586, 1;
	not.pred 	%p5, %p4;
	add.s32 	%r587, %r23, %r1002;
	mul.lo.s32 	%r588, %r587, 5;
	mul.wide.u32 	%rd17, %r588, 4;
	add.s64 	%rd6, %rd5, %rd17;
	@%p5 bra 	$L__BB0_8;
	ld.global.u32 	%r589, [%rd6];
	xor.b32  	%r1007, %r1007, %r589;
	ld.global.u32 	%r590, [%rd6+4];
	xor.b32  	%r1006, %r1006, %r590;
	ld.global.u32 	%r591, [%rd6+8];
	xor.b32  	%r1005, %r1005, %r591;
	ld.global.u32 	%r592, [%rd6+12];
	xor.b32  	%r1004, %r1004, %r592;
	ld.global.u32 	%r593, [%rd6+16];
	xor.b32  	%r1003, %r1003, %r593;
$L__BB0_8:
	and.b32  	%r595, %r585, 2;
	setp.eq.s32 	%p6, %r595, 0;
	@%p6 bra 	$L__BB0_10;
	ld.global.u32 	%r596, [%rd6+20];
	xor.b32  	%r1007, %r1007, %r596;
	ld.global.u32 	%r597, [%rd6+24];
	xor.b32  	%r1006, %r1006, %r597;
	ld.global.u32 	%r598, [%rd6+28];
	xor.b32  	%r1005, %r1005, %r598;
	ld.global.u32 	%r599, [%rd6+32];
	xor.b32  	%r1004, %r1004, %r599;
	ld.global.u32 	%r600, [%rd6+36];
	xor.b32  	%r1003, %r1003, %r600;
$L__BB0_10:
	and.b32  	%r602, %r585, 4;
	setp.eq.s32 	%p7, %r602, 0;
	@%p7 bra 	$L__BB0_12;
	ld.global.u32 	%r603, [%rd6+40];
	xor.b32  	%r1007, %r1007, %r603;
	ld.global.u32 	%r604, [%rd6+44];
	xor.b32  	%r1006, %r1006, %r604;
	ld.global.u32 	%r605, [%rd6+48];
	xor.b32  	%r1005, %r1005, %r605;
	ld.global.u32 	%r606, [%rd6+52];
	xor.b32  	%r1004, %r1004, %r606;
	ld.global.u32 	%r607, [%rd6+56];
	xor.b32  	%r1003, %r1003, %r607;
$L__BB0_12:
	and.b32  	%r609, %r585, 8;
	setp.eq.s32 	%p8, %r609, 0;
	@%p8 bra 	$L__BB0_14;
	ld.global.u32 	%r610, [%rd6+60];
	xor.b32  	%r1007, %r1007, %r610;
	ld.global.u32 	%r611, [%rd6+64];
	xor.b32  	%r1006, %r1006, %r611;
	ld.global.u32 	%r612, [%rd6+68];
	xor.b32  	%r1005, %r1005, %r612;
	ld.global.u32 	%r613, [%rd6+72];
	xor.b32  	%r1004, %r1004, %r613;
	ld.global.u32 	%r614, [%rd6+76];
	xor.b32  	%r1003, %r1003, %r614;
$L__BB0_14:
	and.b32  	%r616, %r585, 16;
	setp.eq.s32 	%p9, %r616, 0;
	@%p9 bra 	$L__BB0_16;
	ld.global.u32 	%r617, [%rd6+80];
	xor.b32  	%r1007, %r1007, %r617;
	ld.global.u32 	%r618, [%rd6+84];
	xor.b32  	%r1006, %r1006, %r618;
	ld.global.u32 	%r619, [%rd6+88];
	xor.b32  	%r1005, %r1005, %r619;
	ld.global.u32 	%r620, [%rd6+92];
	xor.b32  	%r1004, %r1004, %r620;
	ld.global.u32 	%r621, [%rd6+96];
	xor.b32  	%r1003, %r1003, %r621;
$L__BB0_16:
	and.b32  	%r623, %r585, 32;
	setp.eq.s32 	%p10, %r623, 0;
	@%p10 bra 	$L__BB0_18;
	ld.global.u32 	%r624, [%rd6+100];
	xor.b32  	%r1007, %r1007, %r624;
	ld.global.u32 	%r625, [%rd6+104];
	xor.b32  	%r1006, %r1006, %r625;
	ld.global.u32 	%r626, [%rd6+108];
	xor.b32  	%r1005, %r1005, %r626;
	ld.global.u32 	%r627, [%rd6+112];
	xor.b32  	%r1004, %r1004, %r627;
	ld.global.u32 	%r628, [%rd6+116];
	xor.b32  	%r1003, %r1003, %r628;
$L__BB0_18:
	and.b32  	%r630, %r585, 64;
	setp.eq.s32 	%p11, %r630, 0;
	@%p11 bra 	$L__BB0_20;
	ld.global.u32 	%r631, [%rd6+120];
	xor.b32  	%r1007, %r1007, %r631;
	ld.global.u32 	%r632, [%rd6+124];
	xor.b32  	%r1006, %r1006, %r632;
	ld.global.u32 	%r633, [%rd6+128];
	xor.b32  	%r1005, %r1005, %r633;
	ld.global.u32 	%r634, [%rd6+132];
	xor.b32  	%r1004, %r1004, %r634;
	ld.global.u32 	%r635, [%rd6+136];
	xor.b32  	%r1003, %r1003, %r635;
$L__BB0_20:
	and.b32  	%r637, %r585, 128;
	setp.eq.s32 	%p12, %r637, 0;
	@%p12 bra 	$L__BB0_22;
	ld.global.u32 	%r638, [%rd6+140];
	xor.b32  	%r1007, %r1007, %r638;
	ld.global.u32 	%r639, [%rd6+144];
	xor.b32  	%r1006, %r1006, %r639;
	ld.global.u32 	%r640, [%rd6+148];
	xor.b32  	%r1005, %r1005, %r640;
	ld.global.u32 	%r641, [%rd6+152];
	xor.b32  	%r1004, %r1004, %r641;
	ld.global.u32 	%r642, [%rd6+156];
	xor.b32  	%r1003, %r1003, %r642;
$L__BB0_22:
	and.b32  	%r644, %r585, 256;
	setp.eq.s32 	%p13, %r644, 0;
	@%p13 bra 	$L__BB0_24;
	ld.global.u32 	%r645, [%rd6+160];
	xor.b32  	%r1007, %r1007, %r645;
	ld.global.u32 	%r646, [%rd6+164];
	xor.b32  	%r1006, %r1006, %r646;
	ld.global.u32 	%r647, [%rd6+168];
	xor.b32  	%r1005, %r1005, %r647;
	ld.global.u32 	%r648, [%rd6+172];
	xor.b32  	%r1004, %r1004, %r648;
	ld.global.u32 	%r649, [%rd6+176];
	xor.b32  	%r1003, %r1003, %r649;
$L__BB0_24:
	and.b32  	%r651, %r585, 512;
	setp.eq.s32 	%p14, %r651, 0;
	@%p14 bra 	$L__BB0_26;
	ld.global.u32 	%r652, [%rd6+180];
	xor.b32  	%r1007, %r1007, %r652;
	ld.global.u32 	%r653, [%rd6+184];
	xor.b32  	%r1006, %r1006, %r653;
	ld.global.u32 	%r654, [%rd6+188];
	xor.b32  	%r1005, %r1005, %r654;
	ld.global.u32 	%r655, [%rd6+192];
	xor.b32  	%r1004, %r1004, %r655;
	ld.global.u32 	%r656, [%rd6+196];
	xor.b32  	%r1003, %r1003, %r656;
$L__BB0_26:
	and.b32  	%r658, %r585, 1024;
	setp.eq.s32 	%p15, %r658, 0;
	@%p15 bra 	$L__BB0_28;
	ld.global.u32 	%r659, [%rd6+200];
	xor.b32  	%r1007, %r1007, %r659;
	ld.global.u32 	%r660, [%rd6+204];
	xor.b32  	%r1006, %r1006, %r660;
	ld.global.u32 	%r661, [%rd6+208];
	xor.b32  	%r1005, %r1005, %r661;
	ld.global.u32 	%r662, [%rd6+212];
	xor.b32  	%r1004, %r1004, %r662;
	ld.global.u32 	%r663, [%rd6+216];
	xor.b32  	%r1003, %r1003, %r663;
$L__BB0_28:
	and.b32  	%r665, %r585, 2048;
	setp.eq.s32 	%p16, %r665, 0;
	@%p16 bra 	$L__BB0_30;
	ld.global.u32 	%r666, [%rd6+220];
	xor.b32  	%r1007, %r1007, %r666;
	ld.global.u32 	%r667, [%rd6+224];
	xor.b32  	%r1006, %r1006, %r667;
	ld.global.u32 	%r668, [%rd6+228];
	xor.b32  	%r1005, %r1005, %r668;
	ld.global.u32 	%r669, [%rd6+232];
	xor.b32  	%r1004, %r1004, %r669;
	ld.global.u32 	%r670, [%rd6+236];
	xor.b32  	%r1003, %r1003, %r670;
$L__BB0_30:
	and.b32  	%r672, %r585, 4096;
	setp.eq.s32 	%p17, %r672, 0;
	@%p17 bra 	$L__BB0_32;
	ld.global.u32 	%r673, [%rd6+240];
	xor.b32  	%r1007, %r1007, %r673;
	ld.global.u32 	%r674, [%rd6+244];
	xor.b32  	%r1006, %r1006, %r674;
	ld.global.u32 	%r675, [%rd6+248];
	xor.b32  	%r1005, %r1005, %r675;
	ld.global.u32 	%r676, [%rd6+252];
	xor.b32  	%r1004, %r1004, %r676;
	ld.global.u32 	%r677, [%rd6+256];
	xor.b32  	%r1003, %r1003, %r677;
$L__BB0_32:
	and.b32  	%r679, %r585, 8192;
	setp.eq.s32 	%p18, %r679, 0;
	@%p18 bra 	$L__BB0_34;
	ld.global.u32 	%r680, [%rd6+260];
	xor.b32  	%r1007, %r1007, %r680;
	ld.global.u32 	%r681, [%rd6+264];
	xor.b32  	%r1006, %r1006, %r681;
	ld.global.u32 	%r682, [%rd6+268];
	xor.b32  	%r1005, %r1005, %r682;
	ld.global.u32 	%r683, [%rd6+272];
	xor.b32  	%r1004, %r1004, %r683;
	ld.global.u32 	%r684, [%rd6+276];
	xor.b32  	%r1003, %r1003, %r684;
$L__BB0_34:
	and.b32  	%r686, %r585, 16384;
	setp.eq.s32 	%p19, %r686, 0;
	@%p19 bra 	$L__BB0_36;
	ld.global.u32 	%r687, [%rd6+280];
	xor.b32  	%r1007, %r1007, %r687;
	ld.global.u32 	%r688, [%rd6+284];
	xor.b32  	%r1006, %r1006, %r688;
	ld.global.u32 	%r689, [%rd6+288];
	xor.b32  	%r1005, %r1005, %r689;
	ld.global.u32 	%r690, [%rd6+292];
	xor.b32  	%r1004, %r1004, %r690;
	ld.global.u32 	%r691, [%rd6+296];
	xor.b32  	%r1003, %r1003, %r691;
$L__BB0_36:
	and.b32  	%r693, %r585, 32768;
	setp.eq.s32 	%p20, %r693, 0;
	@%p20 bra 	$L__BB0_38;
	ld.global.u32 	%r694, [%rd6+300];
	xor.b32  	%r1007, %r1007, %r694;
	ld.global.u32 	%r695, [%rd6+304];
	xor.b32  	%r1006, %r1006, %r695;
	ld.global.u32 	%r696, [%rd6+308];
	xor.b32  	%r1005, %r1005, %r696;
	ld.global.u32 	%r697, [%rd6+312];
	xor.b32  	%r1004, %r1004, %r697;
	ld.global.u32 	%r698, [%rd6+316];
	xor.b32  	%r1003, %r1003, %r698;
$L__BB0_38:
	add.s32 	%r1002, %r1002, 16;
	setp.ne.s32 	%p21, %r1002, 32;
	@%p21 bra 	$L__BB0_6;
	mad.lo.s32 	%r699, %r996, -31, %r23;
	add.s32 	%r996, %r699, 1;
	setp.ne.s32 	%p22, %r996, 5;
	@%p22 bra 	$L__BB0_5;
	st.local.u32 	[%rd1+4], %r1007;
	st.local.v2.u32 	[%rd1+8], {%r1006, %r1005};
	st.local.v2.u32 	[%rd1+16], {%r1004, %r1003};
	setp.eq.s64 	%p23, %rd4, 1;
	@%p23 bra 	$L__BB0_115;
	mov.b32 	%r1003, 0;
	mov.u32 	%r1004, %r1003;
	mov.u32 	%r1005, %r1003;
	mov.u32 	%r1006, %r1003;
	mov.u32 	%r1007, %r1003;
	mov.u32 	%r1088, %r1003;
$L__BB0_42:
	mul.wide.u32 	%rd18, %r1088, 4;
	add.s64 	%rd19, %rd1, %rd18;
	ld.local.u32 	%r198, [%rd19+4];
	shl.b32 	%r199, %r1088, 5;
	mov.b32 	%r1094, 0;
$L__BB0_43:
	.pragma "nounroll";
	shr.u32 	%r702, %r198, %r1094;
	and.b32  	%r703, %r702, 1;
	setp.eq.b32 	%p24, %r703, 1;
	not.pred 	%p25, %p24;
	add.s32 	%r704, %r199, %r1094;
	mul.lo.s32 	%r705, %r704, 5;
	mul.wide.u32 	%rd20, %r705, 4;
	add.s64 	%rd7, %rd5, %rd20;
	@%p25 bra 	$L__BB0_45;
	ld.global.u32 	%r706, [%rd7];
	xor.b32  	%r1007, %r1007, %r706;
	ld.global.u32 	%r707, [%rd7+4];
	xor.b32  	%r1006, %r1006, %r707;
	ld.global.u32 	%r708, [%rd7+8];
	xor.b32  	%r1005, %r1005, %r708;
	ld.global.u32 	%r709, [%rd7+12];
	xor.b32  	%r1004, %r1004, %r709;
	ld.global.u32 	%r710, [%rd7+16];
	xor.b32  	%r1003, %r1003, %r710;
$L__BB0_45:
	and.b32  	%r712, %r702, 2;
	setp.eq.s32 	%p26, %r712, 0;
	@%p26 bra 	$L__BB0_47;
	ld.global.u32 	%r713, [%rd7+20];
	xor.b32  	%r1007, %r1007, %r713;
	ld.global.u32 	%r714, [%rd7+24];
	xor.b32  	%r1006, %r1006, %r714;
	ld.global.u32 	%r715, [%rd7+28];
	xor.b32  	%r1005, %r1005, %r715;
	ld.global.u32 	%r716, [%rd7+32];
	xor.b32  	%r1004, %r1004, %r716;
	ld.global.u32 	%r717, [%rd7+36];
	xor.b32  	%r1003, %r1003, %r717;
$L__BB0_47:
	and.b32  	%r719, %r702, 4;
	setp.eq.s32 	%p27, %r719, 0;
	@%p27 bra 	$L__BB0_49;
	ld.global.u32 	%r720, [%rd7+40];
	xor.b32  	%r1007, %r1007, %r720;
	ld.global.u32 	%r721, [%rd7+44];
	xor.b32  	%r1006, %r1006, %r721;
	ld.global.u32 	%r722, [%rd7+48];
	xor.b32  	%r1005, %r1005, %r722;
	ld.global.u32 	%r723, [%rd7+52];
	xor.b32  	%r1004, %r1004, %r723;
	ld.global.u32 	%r724, [%rd7+56];
	xor.b32  	%r1003, %r1003, %r724;
$L__BB0_49:
	and.b32  	%r726, %r702, 8;
	setp.eq.s32 	%p28, %r726, 0;
	@%p28 bra 	$L__BB0_51;
	ld.global.u32 	%r727, [%rd7+60];
	xor.b32  	%r1007, %r1007, %r727;
	ld.global.u32 	%r728, [%rd7+64];
	xor.b32  	%r1006, %r1006, %r728;
	ld.global.u32 	%r729, [%rd7+68];
	xor.b32  	%r1005, %r1005, %r729;
	ld.global.u32 	%r730, [%rd7+72];
	xor.b32  	%r1004, %r1004, %r730;
	ld.global.u32 	%r731, [%rd7+76];
	xor.b32  	%r1003, %r1003, %r731;
$L__BB0_51:
	and.b32  	%r733, %r702, 16;
	setp.eq.s32 	%p29, %r733, 0;
	@%p29 bra 	$L__BB0_53;
	ld.global.u32 	%r734, [%rd7+80];
	xor.b32  	%r1007, %r1007, %r734;
	ld.global.u32 	%r735, [%rd7+84];
	xor.b32  	%r1006, %r1006, %r735;
	ld.global.u32 	%r736, [%rd7+88];
	xor.b32  	%r1005, %r1005, %r736;
	ld.global.u32 	%r737, [%rd7+92];
	xor.b32  	%r1004, %r1004, %r737;
	ld.global.u32 	%r738, [%rd7+96];
	xor.b32  	%r1003, %r1003, %r738;
$L__BB0_53:
	and.b32  	%r740, %r702, 32;
	setp.eq.s32 	%p30, %r740, 0;
	@%p30 bra 	$L__BB0_55;
	ld.global.u32 	%r741, [%rd7+100];
	xor.b32  	%r1007, %r1007, %r741;
	ld.global.u32 	%r742, [%rd7+104];
	xor.b32  	%r1006, %r1006, %r742;
	ld.global.u32 	%r743, [%rd7+108];
	xor.b32  	%r1005, %r1005, %r743;
	ld.global.u32 	%r744, [%rd7+112];
	xor.b32  	%r1004, %r1004, %r744;
	ld.global.u32 	%r745, [%rd7+116];
	xor.b32  	%r1003, %r1003, %r745;
$L__BB0_55:
	and.b32  	%r747, %r702, 64;
	setp.eq.s32 	%p31, %r747, 0;
	@%p31 bra 	$L__BB0_57;
	ld.global.u32 	%r748, [%rd7+120];
	xor.b32  	%r1007, %r1007, %r748;
	ld.global.u32 	%r749, [%rd7+124];
	xor.b32  	%r1006, %r1006, %r749;
	ld.global.u32 	%r750, [%rd7+128];
	xor.b32  	%r1005, %r1005, %r750;
	ld.global.u32 	%r751, [%rd7+132];
	xor.b32  	%r1004, %r1004, %r751;
	ld.global.u32 	%r752, [%rd7+136];
	xor.b32  	%r1003, %r1003, %r752;
$L__BB0_57:
	and.b32  	%r754, %r702, 128;
	setp.eq.s32 	%p32, %r754, 0;
	@%p32 bra 	$L__BB0_59;
	ld.global.u32 	%r755, [%rd7+140];
	xor.b32  	%r1007, %r1007, %r755;
	ld.global.u32 	%r756, [%rd7+144];
	xor.b32  	%r1006, %r1006, %r756;
	ld.global.u32 	%r757, [%rd7+148];
	xor.b32  	%r1005, %r1005, %r757;
	ld.global.u32 	%r758, [%rd7+152];
	xor.b32  	%r1004, %r1004, %r758;
	ld.global.u32 	%r759, [%rd7+156];
	xor.b32  	%r1003, %r1003, %r759;
$L__BB0_59:
	and.b32  	%r761, %r702, 256;
	setp.eq.s32 	%p33, %r761, 0;
	@%p33 bra 	$L__BB0_61;
	ld.global.u32 	%r762, [%rd7+160];
	xor.b32  	%r1007, %r1007, %r762;
	ld.global.u32 	%r763, [%rd7+164];
	xor.b32  	%r1006, %r1006, %r763;
	ld.global.u32 	%r764, [%rd7+168];
	xor.b32  	%r1005, %r1005, %r764;
	ld.global.u32 	%r765, [%rd7+172];
	xor.b32  	%r1004, %r1004, %r765;
	ld.global.u32 	%r766, [%rd7+176];
	xor.b32  	%r1003, %r1003, %r766;
$L__BB0_61:
	and.b32  	%r768, %r702, 512;
	setp.eq.s32 	%p34, %r768, 0;
	@%p34 bra 	$L__BB0_63;
	ld.global.u32 	%r769, [%rd7+180];
	xor.b32  	%r1007, %r1007, %r769;
	ld.global.u32 	%r770, [%rd7+184];
	xor.b32  	%r1006, %r1006, %r770;
	ld.global.u32 	%r771, [%rd7+188];
	xor.b32  	%r1005, %r1005, %r771;
	ld.global.u32 	%r772, [%rd7+192];
	xor.b32  	%r1004, %r1004, %r772;
	ld.global.u32 	%r773, [%rd7+196];
	xor.b32  	%r1003, %r1003, %r773;
$L__BB0_63:
	and.b32  	%r775, %r702, 1024;
	setp.eq.s32 	%p35, %r775, 0;
	@%p35 bra 	$L__BB0_65;
	ld.global.u32 	%r776, [%rd7+200];
	xor.b32  	%r1007, %r1007, %r776;
	ld.global.u32 	%r777, [%rd7+204];
	xor.b32  	%r1006, %r1006, %r777;
	ld.global.u32 	%r778, [%rd7+208];
	xor.b32  	%r1005, %r1005, %r778;
	ld.global.u32 	%r779, [%rd7+212];
	xor.b32  	%r1004, %r1004, %r779;
	ld.global.u32 	%r780, [%rd7+216];
	xor.b32  	%r1003, %r1003, %r780;
$L__BB0_65:
	and.b32  	%r782, %r702, 2048;
	setp.eq.s32 	%p36, %r782, 0;
	@%p36 bra 	$L__BB0_67;
	ld.global.u32 	%r783, [%rd7+220];
	xor.b32  	%r1007, %r1007, %r783;
	ld.global.u32 	%r784, [%rd7+224];
	xor.b32  	%r1006, %r1006, %r784;
	ld.global.u32 	%r785, [%rd7+228];
	xor.b32  	%r1005, %r1005, %r785;
	ld.global.u32 	%r786, [%rd7+232];
	xor.b32  	%r1004, %r1004, %r786;
	ld.global.u32 	%r787, [%rd7+236];
	xor.b32  	%r1003, %r1003, %r787;
$L__BB0_67:
	and.b32  	%r789, %r702, 4096;
	setp.eq.s32 	%p37, %r789, 0;
	@%p37 bra 	$L__BB0_69;
	ld.global.u32 	%r790, [%rd7+240];
	xor.b32  	%r1007, %r1007, %r790;
	ld.global.u32 	%r791, [%rd7+244];
	xor.b32  	%r1006, %r1006, %r791;
	ld.global.u32 	%r792, [%rd7+248];
	xor.b32  	%r1005, %r1005, %r792;
	ld.global.u32 	%r793, [%rd7+252];
	xor.b32  	%r1004, %r1004, %r793;
	ld.global.u32 	%r794, [%rd7+256];
	xor.b32  	%r1003, %r1003, %r794;
$L__BB0_69:
	and.b32  	%r796, %r702, 8192;
	setp.eq.s32 	%p38, %r796, 0;
	@%p38 bra 	$L__BB0_71;
	ld.global.u32 	%r797, [%rd7+260];
	xor.b32  	%r1007, %r1007, %r797;
	ld.global.u32 	%r798, [%rd7+264];
	xor.b32  	%r1006, %r1006, %r798;
	ld.global.u32 	%r799, [%rd7+268];
	xor.b32  	%r1005, %r1005, %r799;
	ld.global.u32 	%r800, [%rd7+272];
	xor.b32  	%r1004, %r1004, %r800;
	ld.global.u32 	%r801, [%rd7+276];
	xor.b32  	%r1003, %r1003, %r801;
$L__BB0_71:
	and.b32  	%r803, %r702, 16384;
	setp.eq.s32 	%p39, %r803, 0;
	@%p39 bra 	$L__BB0_73;
	ld.global.u32 	%r804, [%rd7+280];
	xor.b32  	%r1007, %r1007, %r804;
	ld.global.u32 	%r805, [%rd7+284];
	xor.b32  	%r1006, %r1006, %r805;
	ld.global.u32 	%r806, [%rd7+288];
	xor.b32  	%r1005, %r1005, %r806;
	ld.global.u32 	%r807, [%rd7+292];
	xor.b32  	%r1004, %r1004, %r807;
	ld.global.u32 	%r808, [%rd7+296];
	xor.b32  	%r1003, %r1003, %r808;
$L__BB0_73:
	and.b32  	%r810, %r702, 32768;
	setp.eq.s32 	%p40, %r810, 0;
	@%p40 bra 	$L__BB0_75;
	ld.global.u32 	%r811, [%rd7+300];
	xor.b32  	%r1007, %r1007, %r811;
	ld.global.u32 	%r812, [%rd7+304];
	xor.b32  	%r1006, %r1006, %r812;
	ld.global.u32 	%r813, [%rd7+308];
	xor.b32  	%r1005, %r1005, %r813;
	ld.global.u32 	%r814, [%rd7+312];
	xor.b32  	%r1004, %r1004, %r814;
	ld.global.u32 	%r815, [%rd7+316];
	xor.b32  	%r1003, %r1003, %r815;
$L__BB0_75:
	add.s32 	%r1094, %r1094, 16;
	setp.ne.s32 	%p41, %r1094, 32;
	@%p41 bra 	$L__BB0_43;
	mad.lo.s32 	%r816, %r1088, -31, %r199;
	add.s32 	%r1088, %r816, 1;
	setp.ne.s32 	%p42, %r1088, 5;
	@%p42 bra 	$L__BB0_42;
	st.local.u32 	[%rd1+4], %r1007;
	st.local.v2.u32 	[%rd1+8], {%r1006, %r1005};
	st.local.v2.u32 	[%rd1+16], {%r1004, %r1003};
	setp.ne.s64 	%p43, %rd4, 3;
	@%p43 bra 	$L__BB0_115;
	mov.b32 	%r1003, 0;
	mov.u32 	%r1004, %r1003;
	mov.u32 	%r1005, %r1003;
	mov.u32 	%r1006, %r1003;
	mov.u32 	%r1007, %r1003;
	mov.u32 	%r1180, %r1003;
$L__BB0_79:
	mul.wide.u32 	%rd21, %r1180, 4;
	add.s64 	%rd22, %rd1, %rd21;
	ld.local.u32 	%r374, [%rd22+4];
	shl.b32 	%r375, %r1180, 5;
	mov.b32 	%r1186, 0;
$L__BB0_80:
	.pragma "nounroll";
	shr.u32 	%r819, %r374, %r1186;
	and.b32  	%r820, %r819, 1;
	setp.eq.b32 	%p44, %r820, 1;
	not.pred 	%p45, %p44;
	add.s32 	%r821, %r375, %r1186;
	mul.lo.s32 	%r822, %r821, 5;
	mul.wide.u32 	%rd23, %r822, 4;
	add.s64 	%rd8, %rd5, %rd23;
	@%p45 bra 	$L__BB0_82;
	ld.global.u32 	%r823, [%rd8];
	xor.b32  	%r1007, %r1007, %r823;
	ld.global.u32 	%r824, [%rd8+4];
	xor.b32  	%r1006, %r1006, %r824;
	ld.global.u32 	%r825, [%rd8+8];
	xor.b32  	%r1005, %r1005, %r825;
	ld.global.u32 	%r826, [%rd8+12];
	xor.b32  	%r1004, %r1004, %r826;
	ld.global.u32 	%r827, [%rd8+16];
	xor.b32  	%r1003, %r1003, %r827;
$L__BB0_82:
	and.b32  	%r829, %r819, 2;
	setp.eq.s32 	%p46, %r829, 0;
	@%p46 bra 	$L__BB0_84;
	ld.global.u32 	%r830, [%rd8+20];
	xor.b32  	%r1007, %r1007, %r830;
	ld.global.u32 	%r831, [%rd8+24];
	xor.b32  	%r1006, %r1006, %r831;
	ld.global.u32 	%r832, [%rd8+28];
	xor.b32  	%r1005, %r1005, %r832;
	ld.global.u32 	%r833, [%rd8+32];
	xor.b32  	%r1004, %r1004, %r833;
	ld.global.u32 	%r834, [%rd8+36];
	xor.b32  	%r1003, %r1003, %r834;
$L__BB0_84:
	and.b32  	%r836, %r819, 4;
	setp.eq.s32 	%p47, %r836, 0;
	@%p47 bra 	$L__BB0_86;
	ld.global.u32 	%r837, [%rd8+40];
	xor.b32  	%r1007, %r1007, %r837;
	ld.global.u32 	%r838, [%rd8+44];
	xor.b32  	%r1006, %r1006, %r838;
	ld.global.u32 	%r839, [%rd8+48];
	xor.b32  	%r1005, %r1005, %r839;
	ld.global.u32 	%r840, [%rd8+52];
	xor.b32  	%r1004, %r1004, %r840;
	ld.global.u32 	%r841, [%rd8+56];
	xor.b32  	%r1003, %r1003, %r841;
$L__BB0_86:
	and.b32  	%r843, %r819, 8;
	setp.eq.s32 	%p48, %r843, 0;
	@%p48 bra 	$L__BB0_88;
	ld.global.u32 	%r844, [%rd8+60];
	xor.b32  	%r1007, %r1007, %r844;
	ld.global.u32 	%r845, [%rd8+64];
	xor.b32  	%r1006, %r1006, %r845;
	ld.global.u32 	%r846, [%rd8+68];
	xor.b32  	%r1005, %r1005, %r846;
	ld.global.u32 	%r847, [%rd8+72];
	xor.b32  	%r1004, %r1004, %r847;
	ld.global.u32 	%r848, [%rd8+76];
	xor.b32  	%r1003, %r1003, %r848;
$L__BB0_88:
	and.b32  	%r850, %r819, 16;
	setp.eq.s32 	%p49, %r850, 0;
	@%p49 bra 	$L__BB0_90;
	ld.global.u32 	%r851, [%rd8+80];
	xor.b32  	%r1007, %r1007, %r851;
	ld.global.u32 	%r852, [%rd8+84];
	xor.b32  	%r1006, %r1006, %r852;
	ld.global.u32 	%r853, [%rd8+88];
	xor.b32  	%r1005, %r1005, %r853;
	ld.global.u32 	%r854, [%rd8+92];
	xor.b32  	%r1004, %r1004, %r854;
	ld.global.u32 	%r855, [%rd8+96];
	xor.b32  	%r1003, %r1003, %r855;
$L__BB0_90:
	and.b32  	%r857, %r819, 32;
	setp.eq.s32 	%p50, %r857, 0;
	@%p50 bra 	$L__BB0_92;
	ld.global.u32 	%r858, [%rd8+100];
	xor.b32  	%r1007, %r1007, %r858;
	ld.global.u32 	%r859, [%rd8+104];
	xor.b32  	%r1006, %r1006, %r859;
	ld.global.u32 	%r860, [%rd8+108];
	xor.b32  	%r1005, %r1005, %r860;
	ld.global.u32 	%r861, [%rd8+112];
	xor.b32  	%r1004, %r1004, %r861;
	ld.global.u32 	%r862, [%rd8+116];
	xor.b32  	%r1003, %r1003, %r862;
$L__BB0_92:
	and.b32  	%r864, %r819, 64;
	setp.eq.s32 	%p51, %r864, 0;
	@%p51 bra 	$L__BB0_94;
	ld.global.u32 	%r865, [%rd8+120];
	xor.b32  	%r1007, %r1007, %r865;
	ld.global.u32 	%r866, [%rd8+124];
	xor.b32  	%r1006, %r1006, %r866;
	ld.global.u32 	%r867, [%rd8+128];
	xor.b32  	%r1005, %r1005, %r867;
	ld.global.u32 	%r868, [%rd8+132];
	xor.b32  	%r1004, %r1004, %r868;
	ld.global.u32 	%r869, [%rd8+136];
	xor.b32  	%r1003, %r1003, %r869;
$L__BB0_94:
	and.b32  	%r871, %r819, 128;
	setp.eq.s32 	%p52, %r871, 0;
	@%p52 bra 	$L__BB0_96;
	ld.global.u32 	%r872, [%rd8+140];
	xor.b32  	%r1007, %r1007, %r872;
	ld.global.u32 	%r873, [%rd8+144];
	xor.b32  	%r1006, %r1006, %r873;
	ld.global.u32 	%r874, [%rd8+148];
	xor.b32  	%r1005, %r1005, %r874;
	ld.global.u32 	%r875, [%rd8+152];
	xor.b32  	%r1004, %r1004, %r875;
	ld.global.u32 	%r876, [%rd8+156];
	xor.b32  	%r1003, %r1003, %r876;
$L__BB0_96:
	and.b32  	%r878, %r819, 256;
	setp.eq.s32 	%p53, %r878, 0;
	@%p53 bra 	$L__BB0_98;
	ld.global.u32 	%r879, [%rd8+160];
	xor.b32  	%r1007, %r1007, %r879;
	ld.global.u32 	%r880, [%rd8+164];
	xor.b32  	%r1006, %r1006, %r880;
	ld.global.u32 	%r881, [%rd8+168];
	xor.b32  	%r1005, %r1005, %r881;
	ld.global.u32 	%r882, [%rd8+172];
	xor.b32  	%r1004, %r1004, %r882;
	ld.global.u32 	%r883, [%rd8+176];
	xor.b32  	%r1003, %r1003, %r883;
$L__BB0_98:
	and.b32  	%r885, %r819, 512;
	setp.eq.s32 	%p54, %r885, 0;
	@%p54 bra 	$L__BB0_100;
	ld.global.u32 	%r886, [%rd8+180];
	xor.b32  	%r1007, %r1007, %r886;
	ld.global.u32 	%r887, [%rd8+184];
	xor.b32  	%r1006, %r1006, %r887;
	ld.global.u32 	%r888, [%rd8+188];
	xor.b32  	%r1005, %r1005, %r888;
	ld.global.u32 	%r889, [%rd8+192];
	xor.b32  	%r1004, %r1004, %r889;
	ld.global.u32 	%r890, [%rd8+196];
	xor.b32  	%r1003, %r1003, %r890;
$L__BB0_100:
	and.b32  	%r892, %r819, 1024;
	setp.eq.s32 	%p55, %r892, 0;
	@%p55 bra 	$L__BB0_102;
	ld.global.u32 	%r893, [%rd8+200];
	xor.b32  	%r1007, %r1007, %r893;
	ld.global.u32 	%r894, [%rd8+204];
	xor.b32  	%r1006, %r1006, %r894;
	ld.global.u32 	%r895, [%rd8+208];
	xor.b32  	%r1005, %r1005, %r895;
	ld.global.u32 	%r896, [%rd8+212];
	xor.b32  	%r1004, %r1004, %r896;
	ld.global.u32 	%r897, [%rd8+216];
	xor.b32  	%r1003, %r1003, %r897;
$L__BB0_102:
	and.b32  	%r899, %r819, 2048;
	setp.eq.s32 	%p56, %r899, 0;
	@%p56 bra 	$L__BB0_104;
	ld.global.u32 	%r900, [%rd8+220];
	xor.b32  	%r1007, %r1007, %r900;
	ld.global.u32 	%r901, [%rd8+224];
	xor.b32  	%r1006, %r1006, %r901;
	ld.global.u32 	%r902, [%rd8+228];
	xor.b32  	%r1005, %r1005, %r902;
	ld.global.u32 	%r903, [%rd8+232];
	xor.b32  	%r1004, %r1004, %r903;
	ld.global.u32 	%r904, [%rd8+236];
	xor.b32  	%r1003, %r1003, %r904;
$L__BB0_104:
	and.b32  	%r906, %r819, 4096;
	setp.eq.s32 	%p57, %r906, 0;
	@%p57 bra 	$L__BB0_106;
	ld.global.u32 	%r907, [%rd8+240];
	xor.b32  	%r1007, %r1007, %r907;
	ld.global.u32 	%r908, [%rd8+244];
	xor.b32  	%r1006, %r1006, %r908;
	ld.global.u32 	%r909, [%rd8+248];
	xor.b32  	%r1005, %r1005, %r909;
	ld.global.u32 	%r910, [%rd8+252];
	xor.b32  	%r1004, %r1004, %r910;
	ld.global.u32 	%r911, [%rd8+256];
	xor.b32  	%r1003, %r1003, %r911;
$L__BB0_106:
	and.b32  	%r913, %r819, 8192;
	setp.eq.s32 	%p58, %r913, 0;
	@%p58 bra 	$L__BB0_108;
	ld.global.u32 	%r914, [%rd8+260];
	xor.b32  	%r1007, %r1007, %r914;
	ld.global.u32 	%r915, [%rd8+264];
	xor.b32  	%r1006, %r1006, %r915;
	ld.global.u32 	%r916, [%rd8+268];
	xor.b32  	%r1005, %r1005, %r916;
	ld.global.u32 	%r917, [%rd8+272];
	xor.b32  	%r1004, %r1004, %r917;
	ld.global.u32 	%r918, [%rd8+276];
	xor.b32  	%r1003, %r1003, %r918;
$L__BB0_108:
	and.b32  	%r920, %r819, 16384;
	setp.eq.s32 	%p59, %r920, 0;
	@%p59 bra 	$L__BB0_110;
	ld.global.u32 	%r921, [%rd8+280];
	xor.b32  	%r1007, %r1007, %r921;
	ld.global.u32 	%r922, [%rd8+284];
	xor.b32  	%r1006, %r1006, %r922;
	ld.global.u32 	%r923, [%rd8+288];
	xor.b32  	%r1005, %r1005, %r923;
	ld.global.u32 	%r924, [%rd8+292];
	xor.b32  	%r1004, %r1004, %r924;
	ld.global.u32 	%r925, [%rd8+296];
	xor.b32  	%r1003, %r1003, %r925;
$L__BB0_110:
	and.b32  	%r927, %r819, 32768;
	setp.eq.s32 	%p60, %r927, 0;
	@%p60 bra 	$L__BB0_112;
	ld.global.u32 	%r928, [%rd8+300];
	xor.b32  	%r1007, %r1007, %r928;
	ld.global.u32 	%r929, [%rd8+304];
	xor.b32  	%r1006, %r1006, %r929;
	ld.global.u32 	%r930, [%rd8+308];
	xor.b32  	%r1005, %r1005, %r930;
	ld.global.u32 	%r931, [%rd8+312];
	xor.b32  	%r1004, %r1004, %r931;
	ld.global.u32 	%r932, [%rd8+316];
	xor.b32  	%r1003, %r1003, %r932;
$L__BB0_112:
	add.s32 	%r1186, %r1186, 16;
	setp.ne.s32 	%p61, %r1186, 32;
	@%p61 bra 	$L__BB0_80;
	mad.lo.s32 	%r933, %r1180, -31, %r375;
	add.s32 	%r1180, %r933, 1;
	setp.ne.s32 	%p62, %r1180, 5;
	@%p62 bra 	$L__BB0_79;
	st.local.u32 	[%rd1+4], %r1007;
	st.local.v2.u32 	[%rd1+8], {%r1006, %r1005};
	st.local.v2.u32 	[%rd1+16], {%r1004, %r1003};
$L__BB0_115:
	shr.u64 	%rd28, %rd3, 2;
	add.s32 	%r990, %r990, 1;
	setp.gt.u64 	%p63, %rd3, 3;
	@%p63 bra 	$L__BB0_3;
$L__BB0_116:
	setp.lt.s32 	%p64, %r572, 1;
	@%p64 bra 	$L__BB0_122;
	ld.param.f32 	%f121, [_Z23monteCarloOptionPricingPfiifffffm_param_7];
	ld.param.f32 	%f120, [_Z23monteCarloOptionPricingPfiifffffm_param_6];
	cvt.rn.f32.s32 	%f15, %r572;
	div.rn.f32 	%f16, %f121, %f15;
	mul.f32 	%f17, %f120, 0fBF000000;
	fma.rn.f32 	%f18, %f120, %f17, %f11;
	mul.f32 	%f1, %f16, %f18;
	sqrt.rn.f32 	%f19, %f16;
	mul.f32 	%f2, %f120, %f19;
	setp.eq.s32 	%p65, %r572, 1;
	@%p65 bra 	$L__BB0_120;
	mul.lo.s32 	%r934, %r3, 1703105765;
	sub.s32 	%r935, %r2, %r934;
	add.s32 	%r1278, %r935, 7340115;
	and.b32  	%r936, %r572, 2147483646;
	neg.s32 	%r1277, %r936;
	mov.u32 	%r1282, %r1006;
	mov.u32 	%r1283, %r1007;
$L__BB0_119:
	mov.u32 	%r1007, %r1005;
	mov.u32 	%r1006, %r1004;
	mov.u32 	%r1005, %r1003;
	mov.u32 	%r1284, %r1278;
	shr.u32 	%r937, %r1283, 2;
	xor.b32  	%r938, %r937, %r1283;
	shl.b32 	%r939, %r1005, 4;
	shl.b32 	%r940, %r938, 1;
	xor.b32  	%r941, %r940, %r939;
	xor.b32  	%r942, %r941, %r938;
	xor.b32  	%r1004, %r942, %r1005;
	add.s32 	%r943, %r1284, %r1004;
	add.s32 	%r944, %r943, -362437;
	shr.u32 	%r945, %r1282, 2;
	xor.b32  	%r946, %r945, %r1282;
	shl.b32 	%r947, %r1004, 4;
	shl.b32 	%r948, %r946, 1;
	xor.b32  	%r949, %r948, %r947;
	xor.b32  	%r950, %r949, %r946;
	xor.b32  	%r1003, %r950, %r1004;
	add.s32 	%r951, %r1284, %r1003;
	cvt.rn.f32.u32 	%f20, %r944;
	fma.rn.f32 	%f21, %f20, 0f2F800000, 0f2F000000;
	cvt.rn.f32.u32 	%f22, %r951;
	fma.rn.f32 	%f23, %f22, 0f30C90FDB, 0f30490FDB;
	setp.lt.f32 	%p66, %f21, 0f00800000;
	mul.f32 	%f24, %f21, 0f4B000000;
	selp.f32 	%f25, %f24, %f21, %p66;
	selp.f32 	%f26, 0fC1B80000, 0f00000000, %p66;
	mov.b32 	%r952, %f25;
	add.s32 	%r953, %r952, -1059760811;
	and.b32  	%r954, %r953, -8388608;
	sub.s32 	%r955, %r952, %r954;
	mov.b32 	%f27, %r955;
	cvt.rn.f32.s32 	%f28, %r954;
	fma.rn.f32 	%f29, %f28, 0f34000000, %f26;
	add.f32 	%f30, %f27, 0fBF800000;
	fma.rn.f32 	%f31, %f30, 0fBE055027, 0f3E1039F6;
	fma.rn.f32 	%f32, %f31, %f30, 0fBDF8CDCC;
	fma.rn.f32 	%f33, %f32, %f30, 0f3E0F2955;
	fma.rn.f32 	%f34, %f33, %f30, 0fBE2AD8B9;
	fma.rn.f32 	%f35, %f34, %f30, 0f3E4CED0B;
	fma.rn.f32 	%f36, %f35, %f30, 0fBE7FFF22;
	fma.rn.f32 	%f37, %f36, %f30, 0f3EAAAA78;
	fma.rn.f32 	%f38, %f37, %f30, 0fBF000000;
	mul.f32 	%f39, %f30, %f38;
	fma.rn.f32 	%f40, %f39, %f30, %f30;
	fma.rn.f32 	%f41, %f29, 0f3F317218, %f40;
	setp.gt.u32 	%p67, %r952, 2139095039;
	fma.rn.f32 	%f42, %f25, 0f7F800000, 0f7F800000;
	selp.f32 	%f43, %f42, %f41, %p67;
	setp.eq.f32 	%p68, %f25, 0f00000000;
	mul.f32 	%f44, %f43, 0fC0000000;
	selp.f32 	%f45, 0f7F800000, %f44, %p68;
	sqrt.rn.f32 	%f46, %f45;
	sin.approx.f32 	%f47, %f23;
	cos.approx.f32 	%f48, %f23;
	mul.f32 	%f49, %f46, %f47;
	mul.f32 	%f50, %f46, %f48;
	fma.rn.f32 	%f51, %f49, %f2, %f1;
	fma.rn.f32 	%f52, %f51, 0f3BBB989D, 0f3F000000;
	cvt.sat.f32.f32 	%f53, %f52;
	mov.f32 	%f54, 0f4B400001;
	mov.f32 	%f55, 0f437C0000;
	fma.rm.f32 	%f56, %f53, %f55, %f54;
	add.f32 	%f57, %f56, 0fCB40007F;
	neg.f32 	%f58, %f57;
	fma.rn.f32 	%f59, %f51, 0f3FB8AA3B, %f58;
	fma.rn.f32 	%f60, %f51, 0f32A57060, %f59;
	mov.b32 	%r956, %f56;
	shl.b32 	%r957, %r956, 23;
	mov.b32 	%f61, %r957;
	ex2.approx.ftz.f32 	%f62, %f60;
	mul.f32 	%f63, %f62, %f61;
	mul.f32 	%f64, %f123, %f63;
	fma.rn.f32 	%f65, %f50, %f2, %f1;
	fma.rn.f32 	%f66, %f65, 0f3BBB989D, 0f3F000000;
	cvt.sat.f32.f32 	%f67, %f66;
	fma.rm.f32 	%f68, %f67, %f55, %f54;
	add.f32 	%f69, %f68, 0fCB40007F;
	neg.f32 	%f70, %f69;
	fma.rn.f32 	%f71, %f65, 0f3FB8AA3B, %f70;
	fma.rn.f32 	%f72, %f65, 0f32A57060, %f71;
	mov.b32 	%r958, %f68;
	shl.b32 	%r959, %r958, 23;
	mov.b32 	%f73, %r959;
	ex2.approx.ftz.f32 	%f74, %f72;
	mul.f32 	%f75, %f74, %f73;
	mul.f32 	%f123, %f64, %f75;
	add.s32 	%r1278, %r1284, 724874;
	add.s32 	%r1277, %r1277, 2;
	setp.ne.s32 	%p69, %r1277, 0;
	mov.u32 	%r1282, %r1006;
	mov.u32 	%r1283, %r1007;
	@%p69 bra 	$L__BB0_119;
$L__BB0_120:
	and.b32  	%r960, %r572, 1;
	setp.eq.b32 	%p70, %r960, 1;
	not.pred 	%p71, %p70;
	@%p71 bra 	$L__BB0_122;
	shr.u32 	%r961, %r1007, 2;
	xor.b32  	%r962, %r961, %r1007;
	shl.b32 	%r963, %r1003, 4;
	shl.b32 	%r964, %r962, 1;
	xor.b32  	%r965, %r964, %r963;
	xor.b32  	%r966, %r965, %r962;
	xor.b32  	%r967, %r966, %r1003;
	add.s32 	%r968, %r1284, %r967;
	add.s32 	%r969, %r968, 362437;
	shr.u32 	%r970, %r1006, 2;
	xor.b32  	%r971, %r970, %r1006;
	shl.b32 	%r972, %r967, 4;
	shl.b32 	%r973, %r971, 1;
	xor.b32  	%r974, %r973, %r972;
	xor.b32  	%r975, %r974, %r971;
	xor.b32  	%r976, %r975, %r967;
	add.s32 	%r977, %r1284, %r976;
	add.s32 	%r978, %r977, 724874;
	cvt.rn.f32.u32 	%f76, %r969;
	fma.rn.f32 	%f77, %f76, 0f2F800000, 0f2F000000;
	cvt.rn.f32.u32 	%f78, %r978;
	fma.rn.f32 	%f79, %f78, 0f30C90FDB, 0f30490FDB;
	setp.lt.f32 	%p72, %f77, 0f00800000;
	mul.f32 	%f80, %f77, 0f4B000000;
	selp.f32 	%f81, %f80, %f77, %p72;
	selp.f32 	%f82, 0fC1B80000, 0f00000000, %p72;
	mov.b32 	%r979, %f81;
	add.s32 	%r980, %r979, -1059760811;
	and.b32  	%r981, %r980, -8388608;
	sub.s32 	%r982, %r979, %r981;
	mov.b32 	%f83, %r982;
	cvt.rn.f32.s32 	%f84, %r981;
	fma.rn.f32 	%f85, %f84, 0f34000000, %f82;
	add.f32 	%f86, %f83, 0fBF800000;
	fma.rn.f32 	%f87, %f86, 0fBE055027, 0f3E1039F6;
	fma.rn.f32 	%f88, %f87, %f86, 0fBDF8CDCC;
	fma.rn.f32 	%f89, %f88, %f86, 0f3E0F2955;
	fma.rn.f32 	%f90, %f89, %f86, 0fBE2AD8B9;
	fma.rn.f32 	%f91, %f90, %f86, 0f3E4CED0B;
	fma.rn.f32 	%f92, %f91, %f86, 0fBE7FFF22;
	fma.rn.f32 	%f93, %f92, %f86, 0f3EAAAA78;
	fma.rn.f32 	%f94, %f93, %f86, 0fBF000000;
	mul.f32 	%f95, %f86, %f94;
	fma.rn.f32 	%f96, %f95, %f86, %f86;
	fma.rn.f32 	%f97, %f85, 0f3F317218, %f96;
	setp.gt.u32 	%p73, %r979, 2139095039;
	fma.rn.f32 	%f98, %f81, 0f7F800000, 0f7F800000;
	selp.f32 	%f99, %f98, %f97, %p73;
	setp.eq.f32 	%p74, %f81, 0f00000000;
	mul.f32 	%f100, %f99, 0fC0000000;
	selp.f32 	%f101, 0f7F800000, %f100, %p74;
	sqrt.rn.f32 	%f102, %f101;
	sin.approx.f32 	%f103, %f79;
	mul.f32 	%f104, %f102, %f103;
	fma.rn.f32 	%f105, %f104, %f2, %f1;
	fma.rn.f32 	%f106, %f105, 0f3BBB989D, 0f3F000000;
	cvt.sat.f32.f32 	%f107, %f106;
	mov.f32 	%f108, 0f4B400001;
	mov.f32 	%f109, 0f437C0000;
	fma.rm.f32 	%f110, %f107, %f109, %f108;
	add.f32 	%f111, %f110, 0fCB40007F;
	neg.f32 	%f112, %f111;
	fma.rn.f32 	%f113, %f105, 0f3FB8AA3B, %f112;
	fma.rn.f32 	%f114, %f105, 0f32A57060, %f113;
	mov.b32 	%r983, %f110;
	shl.b32 	%r984, %r983, 23;
	mov.b32 	%f115, %r984;
	ex2.approx.ftz.f32 	%f116, %f114;
	mul.f32 	%f117, %f116, %f115;
	mul.f32 	%f123, %f123, %f117;
$L__BB0_122:
	ld.param.u64 	%rd27, [_Z23monteCarloOptionPricingPfiifffffm_param_0];
	sub.f32 	%f118, %f123, %f10;
	max.f32 	%f119, %f118, 0f00000000;
	cvta.to.global.u64 	%rd24, %rd27;
	shl.b64 	%rd25, %rd2, 2;
	add.s64 	%rd26, %rd24, %rd25;
	st.global.f32 	[%rd26], %f119;
$L__BB0_123:
	ret;

}


// ===== COMPILED SASS (sm_100) =====

	.target	sm_100

	.elftype	@"ET_EXEC"


//--------------------- .note.nv.tkinfo           --------------------------
	.section	.note.nv.tkinfo,"",@"SHT_NOTE"
	.sectionflags	@"SHF_NOTE_NV_TKINFO"
	.tkinfo
        /*0018*/ 	.word	0x00000002
        /*0030*/ 	.string	""
        /*0030*/ 	.string	"ptxas"
        /*0030*/ 	.string	"Cuda compilation tools, release 13.0, V13.0.88"
        /*0030*/ 	.string	"Build cuda_13.0.r13.0/compiler.36424714_0"
        /*0030*/ 	.string	"-arch sm_100 -m 64 "



//--------------------- .note.nv.cuinfo           --------------------------
	.section	.note.nv.cuinfo,"",@"SHT_NOTE"
	.sectionflags	@"SHF_NOTE_NV_CUINFO"
        /*0018*/ 	.short	0x0002
        /*001a*/ 	.short	0x0064
        /*001c*/ 	.short	0x0082
	.zero		2


//--------------------- .nv.info                  --------------------------
	.section	.nv.info,"",@"SHT_CUDA_INFO"
	.align	4


	//----- nvinfo : EIATTR_REGCOUNT
	.align		4
        /*0000*/ 	.byte	0x04, 0x2f
        /*0002*/ 	.short	(.L_10 - .L_9)
	.align		4
.L_9:
        /*0004*/ 	.word	index@(_Z23monteCarloOptionPricingPfiifffffm)
        /*0008*/ 	.word	0x0000001f


	//----- nvinfo : EIATTR_FRAME_SIZE
	.align		4
.L_10:
        /*000c*/ 	.byte	0x04, 0x11
        /*000e*/ 	.short	(.L_12 - .L_11)
	.align		4
.L_11:
        /*0010*/ 	.word	index@($__internal_1_$__cuda_sm3x_div_rn_noftz_f32_slowpath)
        /*0014*/ 	.word	0x00000030


	//----- nvinfo : EIATTR_FRAME_SIZE
	.align		4
.L_12:
        /*0018*/ 	.byte	0x04, 0x11
        /*001a*/ 	.short	(.L_14 - .L_13)
	.align		4
.L_13:
        /*001c*/ 	.word	index@($__internal_0_$__cuda_sm20_sqrt_rn_f32_slowpath)
        /*0020*/ 	.word	0x00000030


	//----- nvinfo : EIATTR_FRAME_SIZE
	.align		4
.L_14:
        /*0024*/ 	.byte	0x04, 0x11
        /*0026*/ 	.short	(.L_16 - .L_15)
	.align		4
.L_15:
        /*0028*/ 	.word	index@(_Z23monteCarloOptionPricingPfiifffffm)
        /*002c*/ 	.word	0x00000030


	//----- nvinfo : EIATTR_MIN_STACK_SIZE
	.align		4
.L_16:
        /*0030*/ 	.byte	0x04, 0x12
        /*0032*/ 	.short	(.L_18 - .L_17)
	.align		4
.L_17:
        /*0034*/ 	.word	index@(_Z23monteCarloOptionPricingPfiifffffm)
        /*0038*/ 	.word	0x00000030
.L_18:


//--------------------- .nv.compat                --------------------------
	.section	.nv.compat,"",@"SHT_CUDA_COMPAT_INFO"
	.align	4
        /*0000*/ 	.byte	0x02, 0x09, 0x00, 0x00, 0x02, 0x02, 0x01, 0x00, 0x02, 0x05, 0x05, 0x00, 0x03, 0x07, 0x01, 0x01
        /*0010*/ 	.byte	0x02, 0x03, 0x00, 0x00, 0x02, 0x06, 0x01, 0x00, 0x04, 0x0b, 0x08, 0x00, 0x01, 0x00, 0x00, 0x00
        /*0020*/ 	.byte	0x00, 0x00, 0x00, 0x00


//--------------------- .nv.info._Z23monteCarloOptionPricingPfiifffffm --------------------------
	.section	.nv.info._Z23monteCarloOptionPricingPfiifffffm,"",@"SHT_CUDA_INFO"
	.sectionflags	@""
	.align	4


	//----- nvinfo : EIATTR_CUDA_API_VERSION
	.align		4
        /*0000*/ 	.byte	0x04, 0x37
        /*0002*/ 	.short	(.L_20 - .L_19)
.L_19:
        /*0004*/ 	.word	0x00000082


	//----- nvinfo : EIATTR_KPARAM_INFO
	.align		4
.L_20:
        /*0008*/ 	.byte	0x04, 0x17
        /*000a*/ 	.short	(.L_22 - .L_21)
.L_21:
        /*000c*/ 	.word	0x00000000
        /*0010*/ 	.short	0x0008
        /*0012*/ 	.short	0x0028
        /*0014*/ 	.byte	0x00, 0xf0, 0x21, 0x00


	//----- nvinfo : EIATTR_KPARAM_INFO
	.align		4
.L_22:
        /*0018*/ 	.byte	0x04, 0x17
        /*001a*/ 	.short	(.L_24 - .L_23)
.L_23:
        /*001c*/ 	.word	0x00000000
        /*0020*/ 	.short	0x0007
        /*0022*/ 	.short	0x0020
        /*0024*/ 	.byte	0x00, 0xf0, 0x11, 0x00


	//----- nvinfo : EIATTR_KPARAM_INFO
	.align		4
.L_24:
        /*0028*/ 	.byte	0x04, 0x17
        /*002a*/ 	.short	(.L_26 - .L_25)
.L_25:
        /*002c*/ 	.word	0x00000000
        /*0030*/ 	.short	0x0006
        /*0032*/ 	.short	0x001c
        /*0034*/ 	.byte	0x00, 0xf0, 0x11, 0x00


	//----- nvinfo : EIATTR_KPARAM_INFO
	.align		4
.L_26:
        /*0038*/ 	.byte	0x04, 0x17
        /*003a*/ 	.short	(.L_28 - .L_27)
.L_27:
        /*003c*/ 	.word	0x00000000
        /*0040*/ 	.short	0x0005
        /*0042*/ 	.short	0x0018
        /*0044*/ 	.byte	0x00, 0xf0, 0x11, 0x00


	//----- nvinfo : EIATTR_KPARAM_INFO
	.align		4
.L_28:
        /*0048*/ 	.byte	0x04, 0x17
        /*004a*/ 	.short	(.L_30 - .L_29)
.L_29:
        /*004c*/ 	.word	0x00000000
        /*0050*/ 	.short	0x0004
        /*0052*/ 	.short	0x0014
        /*0054*/ 	.byte	0x00, 0xf0, 0x11, 0x00


	//----- nvinfo : EIATTR_KPARAM_INFO
	.align		4
.L_30:
        /*0058*/ 	.byte	0x04, 0x17
        /*005a*/ 	.short	(.L_32 - .L_31)
.L_31:
        /*005c*/ 	.word	0x00000000
        /*0060*/ 	.short	0x0003
        /*0062*/ 	.short	0x0010
        /*0064*/ 	.byte	0x00, 0xf0, 0x11, 0x00


	//----- nvinfo : EIATTR_KPARAM_INFO
	.align		4
.L_32:
        /*0068*/ 	.byte	0x04, 0x17
        /*006a*/ 	.short	(.L_34 - .L_33)
.L_33:
        /*006c*/ 	.word	0x00000000
        /*0070*/ 	.short	0x0002
        /*0072*/ 	.short	0x000c
        /*0074*/ 	.byte	0x00, 0xf0, 0x11, 0x00


	//----- nvinfo : EIATTR_KPARAM_INFO
	.align		4
.L_34:
        /*0078*/ 	.byte	0x04, 0x17
        /*007a*/ 	.short	(.L_36 - .L_35)
.L_35:
        /*007c*/ 	.word	0x00000000
        /*0080*/ 	.short	0x0001
        /*0082*/ 	.short	0x0008
        /*0084*/ 	.byte	0x00, 0xf0, 0x11, 0x00


	//----- nvinfo : EIATTR_KPARAM_INFO
	.align		4
.L_36:
        /*0088*/ 	.byte	0x04, 0x17
        /*008a*/ 	.short	(.L_38 - .L_37)
.L_37:
        /*008c*/ 	.word	0x00000000
        /*0090*/ 	.short	0x0000
        /*0092*/ 	.short	0x0000
        /*0094*/ 	.byte	0x00, 0xf5, 0x21, 0x00


	//----- nvinfo : EIATTR_SPARSE_MMA_MASK
	.align		4
.L_38:
        /*0098*/ 	.byte	0x03, 0x50
        /*009a*/ 	.short	0x0000


	//----- nvinfo : EIATTR_MAXREG_COUNT
	.align		4
        /*009c*/ 	.byte	0x03, 0x1b
        /*009e*/ 	.short	0x00ff


	//----- nvinfo : EIATTR_MERCURY_ISA_VERSION
	.align		4
        /*00a0*/ 	.byte	0x03, 0x5f
        /*00a2*/ 	.short	0x0101


	//----- nvinfo : EIATTR_VRC_CTA_INIT_COUNT
	.align		4
        /*00a4*/ 	.byte	0x02, 0x4a
	.zero		1
	.zero		1


	//----- nvinfo : EIATTR_EXIT_INSTR_OFFSETS
	.align		4
        /*00a8*/ 	.byte	0x04, 0x1c
        /*00aa*/ 	.short	(.L_40 - .L_39)


	//   ....[0]....
.L_39:
        /*00ac*/ 	.word	0x00000080


	//   ....[1]....
        /*00b0*/ 	.word	0x00003580


	//----- nvinfo : EIATTR_CRS_STACK_SIZE
	.align		4
.L_40:
        /*00b4*/ 	.byte	0x04, 0x1e
        /*00b6*/ 	.short	(.L_42 - .L_41)
.L_41:
        /*00b8*/ 	.word	0x00000000


	//----- nvinfo : EIATTR_CBANK_PARAM_SIZE
	.align		4
.L_42:
        /*00bc*/ 	.byte	0x03, 0x19
        /*00be*/ 	.short	0x0030


	//----- nvinfo : EIATTR_PARAM_CBANK
	.align		4
        /*00c0*/ 	.byte	0x04, 0x0a
        /*00c2*/ 	.short	(.L_44 - .L_43)
	.align		4
.L_43:
        /*00c4*/ 	.word	index@(.nv.constant0._Z23monteCarloOptionPricingPfiifffffm)
        /*00c8*/ 	.short	0x0380
        /*00ca*/ 	.short	0x0030


	//----- nvinfo : EIATTR_SW_WAR
	.align		4
.L_44:
        /*00cc*/ 	.byte	0x04, 0x36
        /*00ce*/ 	.short	(.L_46 - .L_45)
.L_45:
        /*00d0*/ 	.word	0x00000008
.L_46:


//--------------------- .nv.callgraph             --------------------------
	.section	.nv.callgraph,"",@"SHT_CUDA_CALLGRAPH"
	.align	4
	.sectionentsize	8
	.align		4
        /*0000*/ 	.word	0x00000000
	.align		4
        /*0004*/ 	.word	0xffffffff
	.align		4
        /*0008*/ 	.word	0x00000000
	.align		4
        /*000c*/ 	.word	0xfffffffe
	.align		4
        /*0010*/ 	.word	0x00000000
	.align		4
        /*0014*/ 	.word	0xfffffffd
	.align		4
        /*0018*/ 	.word	0x00000000
	.align		4
        /*001c*/ 	.word	0xfffffffc


//--------------------- .nv.constant4             --------------------------
	.section	.nv.constant4,"a",@progbits
	.align	8
	.align		8
.nv.constant4:
        /*0000*/ 	.dword	precalc_xorwow_matrix
	.align		8
        /*0008*/ 	.dword	precalc_xorwow_offset_matrix
	.align		8
        /*0010*/ 	.dword	mrg32k3aM1
	.align		8
        /*0018*/ 	.dword	mrg32k3aM2
	.align		8
        /*0020*/ 	.dword	mrg32k3aM1SubSeq
	.align		8
        /*0028*/ 	.dword	mrg32k3aM2SubSeq
	.align		8
        /*0030*/ 	.dword	mrg32k3aM1Seq
	.align		8
        /*0038*/ 	.dword	mrg32k3aM2Seq


//--------------------- .nv.constant3             --------------------------
	.section	.nv.constant3,"a",@progbits
	.align	8
.nv.constant3:
	.type		__cr_lgamma_table,@object
	.size		__cr_lgamma_table,(.L_8 - __cr_lgamma_table)
__cr_lgamma_table:
        /*0000*/ 	.byte	0x00, 0x00, 0x00, 0x00, 0x00, 0x00, 0x00, 0x00, 0x00, 0x00, 0x00, 0x00, 0x00, 0x00, 0x00, 0x00
        /*0010*/ 	.byte	0xef, 0x39, 0xfa, 0xfe, 0x42, 0x2e, 0xe6, 0x3f, 0x02, 0x20, 0x2a, 0xfa, 0x0b, 0xab, 0xfc, 0x3f
        /*0020*/ 	.byte	0xf9, 0x2c, 0x92, 0x7c, 0xa7, 0x6c, 0x09, 0x40, 0xc9, 0x79, 0x44, 0x3c, 0x64, 0x26, 0x13, 0x40
        /*0030*/ 	.byte	0xca, 0x01, 0xcf, 0x3a, 0x27, 0x51, 0x1a, 0x40, 0x30, 0xcc, 0x2d, 0xf3, 0xe1, 0x0c, 0x21, 0x40
        /*0040*/ 	.byte	0x0d, 0xb7, 0xfc, 0x82, 0x8e, 0x35, 0x25, 0x40
.L_8:


//--------------------- .text._Z23monteCarloOptionPricingPfiifffffm --------------------------
	.section	.text._Z23monteCarloOptionPricingPfiifffffm,"ax",@progbits
	.align	128
        .global         _Z23monteCarloOptionPricingPfiifffffm
        .type           _Z23monteCarloOptionPricingPfiifffffm,@function
        .size           _Z23monteCarloOptionPricingPfiifffffm,(.L_x_36 - _Z23monteCarloOptionPricingPfiifffffm)
        .other          _Z23monteCarloOptionPricingPfiifffffm,@"STO_CUDA_ENTRY STV_DEFAULT"
_Z23monteCarloOptionPricingPfiifffffm:
.text._Z23monteCarloOptionPricingPfiifffffm:
[----:B------:R-:W0:Y:S01]  /*0000*/  LDC R1, c[0x0][0x37c] ;  /* 0x0000df00ff017b82 */ /* 0x000e220000000800 */
[----:B------:R-:W1:Y:S07]  /*0010*/  S2R R3, SR_TID.X ;  /* 0x0000000000037919 */ /* 0x000e6e0000002100 */
[----:B------:R-:W1:Y:S01]  /*0020*/  S2UR UR4, SR_CTAID.X ;  /* 0x00000000000479c3 */ /* 0x000e620000002500 */
[----:B------:R-:W2:Y:S01]  /*0030*/  LDCU UR5, c[0x0][0x388] ;  /* 0x00007100ff0577ac */ /* 0x000ea20008000800 */
[----:B0-----:R-:W-:-:S06]  /*0040*/  VIADD R1, R1, 0xffffffd0 ;  /* 0xffffffd001017836 */ /* 0x001fcc0000000000 */
[----:B------:R-:W1:Y:S02]  /*0050*/  LDC R12, c[0x0][0x360] ;  /* 0x0000d800ff0c7b82 */ /* 0x000e640000000800 */
[----:B-1----:R-:W-:-:S05]  /*0060*/  IMAD R12, R12, UR4, R3 ;  /* 0x000000040c0c7c24 */ /* 0x002fca000f8e0203 */
[----:B--2---:R-:W-:-:S13]  /*0070*/  ISETP.GE.AND P0, PT, R12, UR5, PT ;  /* 0x000000050c007c0c */ /* 0x004fda000bf06270 */
[----:B------:R-:W-:Y:S05]  /*0080*/  @P0 EXIT ;  /* 0x000000000000094d */ /* 0x000fea0003800000 */
[----:B------:R-:W0:Y:S01]  /*0090*/  LDC.64 R10, c[0x0][0x3a8] ;  /* 0x0000ea00ff0a7b82 */ /* 0x000e220000000a00 */
[----:B------:R-:W1:Y:S01]  /*00a0*/  LDCU UR4, c[0x0][0x390] ;  /* 0x00007200ff0477ac */ /* 0x000e620008000800 */
[----:B------:R-:W-:Y:S01]  /*00b0*/  ISETP.NE.AND P0, PT, R12, RZ, PT ;  /* 0x000000ff0c00720c */ /* 0x000fe20003f05270 */
[----:B------:R-:W-:Y:S01]  /*00c0*/  BSSY.RECONVERGENT B0, `(.L_x_0) ;  /* 0x0000262000007945 */ /* 0x000fe20003800200 */
[----:B------:R-:W-:Y:S01]  /*00d0*/  SHF.R.S32.HI R8, RZ, 0x1f, R12 ;  /* 0x0000001fff087819 */ /* 0x000fe2000001140c */
[----:B------:R-:W2:Y:S01]  /*00e0*/  LDCU.64 UR6, c[0x0][0x358] ;  /* 0x00006b00ff0677ac */ /* 0x000ea20008000a00 */
[----:B-1----:R-:W-:Y:S01]  /*00f0*/  IMAD.U32 R0, RZ, RZ, UR4 ;  /* 0x00000004ff007e24 */ /* 0x002fe2000f8e00ff */
[----:B0-----:R-:W-:Y:S02]  /*0100*/  LOP3.LUT R10, R10, 0xaad26b49, RZ, 0x3c, !PT ;  /* 0xaad26b490a0a7812 */ /* 0x001fe400078e3cff */
[----:B------:R-:W-:-:S03]  /*0110*/  LOP3.LUT R11, R11, 0xf7dcefdd, RZ, 0x3c, !PT ;  /* 0xf7dcefdd0b0b7812 */ /* 0x000fc600078e3cff */
[----:B------:R-:W-:Y:S02]  /*0120*/  IMAD R10, R10, 0x4182bed5, RZ ;  /* 0x4182bed50a0a7824 */ /* 0x000fe400078e02ff */
[----:B------:R-:W-:Y:S02]  /*0130*/  IMAD R3, R11, -0x658354e5, RZ ;  /* 0x9a7cab1b0b037824 */ /* 0x000fe400078e02ff */
[C---:B------:R-:W-:Y:S01]  /*0140*/  VIADD R7, R10.reuse, 0x583f19 ;  /* 0x00583f190a077836 */ /* 0x040fe20000000000 */
[C---:B------:R-:W-:Y:S01]  /*0150*/  LOP3.LUT R4, R10.reuse, 0x159a55e5, RZ, 0x3c, !PT ;  /* 0x159a55e50a047812 */ /* 0x040fe200078e3cff */
[C---:B------:R-:W-:Y:S01]  /*0160*/  VIADD R5, R3.reuse, 0x1f123bb5 ;  /* 0x1f123bb503057836 */ /* 0x040fe20000000000 */
[C---:B------:R-:W-:Y:S02]  /*0170*/  IADD3 R2, PT, PT, R10.reuse, 0x64f0c9, R3 ;  /* 0x0064f0c90a027810 */ /* 0x040fe40007ffe003 */
[----:B------:R-:W-:Y:S01]  /*0180*/  LOP3.LUT R6, R3, 0x5491333, RZ, 0x3c, !PT ;  /* 0x0549133303067812 */ /* 0x000fe200078e3cff */
[----:B------:R-:W-:Y:S01]  /*0190*/  VIADD R3, R10, 0x75bcd15 ;  /* 0x075bcd150a037836 */ /* 0x000fe20000000000 */
[----:B------:R0:W-:Y:S04]  /*01a0*/  STL.64 [R1+0x8], R4 ;  /* 0x0000080401007387 */ /* 0x0001e80000100a00 */
[----:B------:R0:W-:Y:S04]  /*01b0*/  STL.64 [R1], R2 ;  /* 0x0000000201007387 */ /* 0x0001e80000100a00 */
[----:B------:R0:W-:Y:S01]  /*01c0*/  STL.64 [R1+0x10], R6 ;  /* 0x0000100601007387 */ /* 0x0001e20000100a00 */
[----:B--2---:R-:W-:Y:S05]  /*01d0*/  @!P0 BRA `(.L_x_1) ;  /* 0x0000002400408947 */ /* 0x004fea0003800000 */
[----:B------:R-:W-:Y:S02]  /*01e0*/  IMAD.MOV.U32 R18, RZ, RZ, R8 ;  /* 0x000000ffff127224 */ /* 0x000fe400078e0008 */
[----:B------:R-:W-:Y:S02]  /*01f0*/  IMAD.MOV.U32 R16, RZ, RZ, RZ ;  /* 0x000000ffff107224 */ /* 0x000fe400078e00ff */
[----:B------:R-:W-:-:S07]  /*0200*/  IMAD.MOV.U32 R13, RZ, RZ, R12 ;  /* 0x000000ffff0d7224 */ /* 0x000fce00078e000c */
.L_x_10:
[----:B------:R-:W-:Y:S01]  /*0210*/  LOP3.LUT R21, R13, 0x3, RZ, 0xc0, !PT ;  /* 0x000000030d157812 */ /* 0x000fe200078ec0ff */
[----:B------:R-:W-:Y:S03]  /*0220*/  BSSY.RECONVERGENT B1, `(.L_x_2) ;  /* 0x0000245000017945 */ /* 0x000fe60003800200 */
[----:B------:R-:W-:-:S04]  /*0230*/  ISETP.NE.U32.AND P0, PT, R21, RZ, PT ;  /* 0x000000ff1500720c */ /* 0x000fc80003f05070 */
[----:B------:R-:W-:-:S13]  /*0240*/  ISETP.NE.AND.EX P0, PT, RZ, RZ, PT, P0 ;  /* 0x000000ffff00720c */ /* 0x000fda0003f05300 */
[----:B-123--:R-:W-:Y:S05]  /*0250*/  @!P0 BRA `(.L_x_3) ;  /* 0x0000002400048947 */ /* 0x00efea0003800000 */
[----:B------:R-:W1:Y:S01]  /*0260*/  LDC.64 R8, c[0x4][RZ] ;  /* 0x01000000ff087b82 */ /* 0x000e620000000a00 */
[----:B------:R-:W-:Y:S01]  /*0270*/  IMAD.MOV.U32 R20, RZ, RZ, RZ ;  /* 0x000000ffff147224 */ /* 0x000fe200078e00ff */
[----:B0-----:R-:W-:Y:S02]  /*0280*/  CS2R R6, SRZ ;  /* 0x0000000000067805 */ /* 0x001fe4000001ff00 */
[----:B------:R-:W-:Y:S01]  /*0290*/  CS2R R4, SRZ ;  /* 0x0000000000047805 */ /* 0x000fe2000001ff00 */
[----:B------:R-:W-:Y:S02]  /*02a0*/  IMAD.MOV.U32 R3, RZ, RZ, RZ ;  /* 0x000000ffff037224 */ /* 0x000fe400078e00ff */
[----:B-1----:R-:W-:-:S07]  /*02b0*/  IMAD.WIDE.U32 R8, R16, 0xc80, R8 ;  /* 0x00000c8010087825 */ /* 0x002fce00078e0008 */
.L_x_5:
[----:B------:R-:W-:-:S06]  /*02c0*/  IMAD R17, R20, 0x4, R1 ;  /* 0x0000000414117824 */ /* 0x000fcc00078e0201 */
[----:B------:R-:W5:Y:S01]  /*02d0*/  LDL R17, [R17+0x4] ;  /* 0x0000040011117983 */ /* 0x000f620000100800 */
[----:B------:R-:W-:Y:S01]  /*02e0*/  IMAD.SHL.U32 R19, R20, 0x20, RZ ;  /* 0x0000002014137824 */ /* 0x000fe200078e00ff */
[----:B------:R-:W-:-:S06]  /*02f0*/  UMOV UR4, URZ ;  /* 0x000000ff00047c82 */ /* 0x000fcc0008000000 */
.L_x_4:
[----:B-----5:R-:W-:Y:S01]  /*0300*/  SHF.R.U32.HI R24, RZ, UR4, R17 ;  /* 0x00000004ff187c19 */ /* 0x020fe20008011611 */
[----:B------:R-:W-:-:S03]  /*0310*/  VIADD R14, R19, UR4 ;  /* 0x00000004130e7c36 */ /* 0x000fc60008000000 */
[----:B------:R-:W-:-:S04]  /*0320*/  LOP3.LUT R15, R24, 0x1, RZ, 0xc0, !PT ;  /* 0x00000001180f7812 */ /* 0x000fc800078ec0ff */
[----:B------:R-:W-:Y:S01]  /*0330*/  ISETP.NE.U32.AND P0, PT, R15, 0x1, PT ;  /* 0x000000010f00780c */ /* 0x000fe20003f05070 */
[----:B------:R-:W-:-:S03]  /*0340*/  IMAD R15, R14, 0x5, RZ ;  /* 0x000000050e0f7824 */ /* 0x000fc600078e02ff */
[----:B------:R-:W-:Y:S01]  /*0350*/  R2P PR, R24, 0x7e ;  /* 0x0000007e18007804 */ /* 0x000fe20000000000 */
[----:B------:R-:W-:-:S08]  /*0360*/  IMAD.WIDE.U32 R14, R15, 0x4, R8 ;  /* 0x000000040f0e7825 */ /* 0x000fd000078e0008 */
[----:B------:R-:W2:Y:S04]  /*0370*/  @!P0 LDG.E R26, desc[UR6][R14.64+0x10] ;  /* 0x000010060e1a8981 */ /* 0x000ea8000c1e1900 */
[----:B------:R-:W3:Y:S04]  /*0380*/  @P1 LDG.E R28, desc[UR6][R14.64+0x24] ;  /* 0x000024060e1c1981 */ /* 0x000ee8000c1e1900 */
[----:B------:R-:W4:Y:S04]  /*0390*/  @!P0 LDG.E R22, desc[UR6][R14.64] ;  /* 0x000000060e168981 */ /* 0x000f28000c1e1900 */
[----:B------:R-:W4:Y:S04]  /*03a0*/  @!P0 LDG.E R23, desc[UR6][R14.64+0x4] ;  /* 0x000004060e178981 */ /* 0x000f28000c1e1900 */
[----:B------:R-:W4:Y:S01]  /*03b0*/  @P1 LDG.E R25, desc[UR6][R14.64+0x20] ;  /* 0x000020060e191981 */ /* 0x000f22000c1e1900 */
[----:B--2---:R-:W-:-:S03]  /*03c0*/  @!P0 LOP3.LUT R7, R7, R26, RZ, 0x3c, !PT ;  /* 0x0000001a07078212 */ /* 0x004fc600078e3cff */
[----:B------:R-:W2:Y:S01]  /*03d0*/  @P2 LDG.E R26, desc[UR6][R14.64+0x38] ;  /* 0x000038060e1a2981 */ /* 0x000ea2000c1e1900 */
[----:B---3--:R-:W-:-:S03]  /*03e0*/  @P1 LOP3.LUT R7, R7, R28, RZ, 0x3c, !PT ;  /* 0x0000001c07071212 */ /* 0x008fc600078e3cff */
[----:B------:R-:W3:Y:S01]  /*03f0*/  @P3 LDG.E R28, desc[UR6][R14.64+0x4c] ;  /* 0x00004c060e1c3981 */ /* 0x000ee2000c1e1900 */
[----:B----4-:R-:W-:-:S03]  /*0400*/  @!P0 LOP3.LUT R3, R3, R22, RZ, 0x3c, !PT ;  /* 0x0000001603038212 */ /* 0x010fc600078e3cff */
[----:B------:R-:W4:Y:S01]  /*0410*/  @!P0 LDG.E R22, desc[UR6][R14.64+0x8] ;  /* 0x000008060e168981 */ /* 0x000f22000c1e1900 */
[----:B------:R-:W-:-:S03]  /*0420*/  @!P0 LOP3.LUT R4, R4, R23, RZ, 0x3c, !PT ;  /* 0x0000001704048212 */ /* 0x000fc600078e3cff */
[----:B------:R-:W4:Y:S01]  /*0430*/  @P4 LDG.E R23, desc[UR6][R14.64+0x60] ;  /* 0x000060060e174981 */ /* 0x000f22000c1e1900 */
[----:B--2---:R-:W-:-:S03]  /*0440*/  @P2 LOP3.LUT R7, R7, R26, RZ, 0x3c, !PT ;  /* 0x0000001a07072212 */ /* 0x004fc600078e3cff */
[----:B------:R-:W2:Y:S01]  /*0450*/  @P5 LDG.E R26, desc[UR6][R14.64+0x74] ;  /* 0x000074060e1a5981 */ /* 0x000ea2000c1e1900 */
[----:B---3--:R-:W-:-:S03]  /*0460*/  @P3 LOP3.LUT R7, R7, R28, RZ, 0x3c, !PT ;  /* 0x0000001c07073212 */ /* 0x008fc600078e3cff */
[----:B------:R-:W3:Y:S01]  /*0470*/  @P6 LDG.E R28, desc[UR6][R14.64+0x88] ;  /* 0x000088060e1c6981 */ /* 0x000ee2000c1e1900 */
[----:B----4-:R-:W-:-:S03]  /*0480*/  @!P0 LOP3.LUT R5, R5, R22, RZ, 0x3c, !PT ;  /* 0x0000001605058212 */ /* 0x010fc600078e3cff */
[----:B------:R-:W4:Y:S01]  /*0490*/  @P1 LDG.E R22, desc[UR6][R14.64+0x14] ;  /* 0x000014060e161981 */ /* 0x000f22000c1e1900 */
[----:B------:R-:W-:-:S03]  /*04a0*/  @P4 LOP3.LUT R7, R7, R23, RZ, 0x3c, !PT ;  /* 0x0000001707074212 */ /* 0x000fc600078e3cff */
[----:B------:R-:W3:Y:S01]  /*04b0*/  @!P0 LDG.E R23, desc[UR6][R14.64+0xc] ;  /* 0x00000c060e178981 */ /* 0x000ee2000c1e1900 */
[----:B--2---:R-:W-:-:S03]  /*04c0*/  @P5 LOP3.LUT R7, R7, R26, RZ, 0x3c, !PT ;  /* 0x0000001a07075212 */ /* 0x004fc600078e3cff */
[----:B------:R-:W2:Y:S01]  /*04d0*/  @P2 LDG.E R26, desc[UR6][R14.64+0x28] ;  /* 0x000028060e1a2981 */ /* 0x000ea2000c1e1900 */
[----:B----4-:R-:W-:-:S03]  /*04e0*/  @P1 LOP3.LUT R3, R3, R22, RZ, 0x3c, !PT ;  /* 0x0000001603031212 */ /* 0x010fc600078e3cff */
[----:B------:R-:W4:Y:S01]  /*04f0*/  @P1 LDG.E R22, desc[UR6][R14.64+0x1c] ;  /* 0x00001c060e161981 */ /* 0x000f22000c1e1900 */
[----:B---3--:R-:W-:-:S03]  /*0500*/  @!P0 LOP3.LUT R6, R6, R23, RZ, 0x3c, !PT ;  /* 0x0000001706068212 */ /* 0x008fc600078e3cff */
[----:B------:R-:W3:Y:S01]  /*0510*/  @P1 LDG.E R23, desc[UR6][R14.64+0x18] ;  /* 0x000018060e171981 */ /* 0x000ee2000c1e1900 */
[----:B------:R-:W-:-:S03]  /*0520*/  @P1 LOP3.LUT R6, R6, R25, RZ, 0x3c, !PT ;  /* 0x0000001906061212 */ /* 0x000fc600078e3cff */
[----:B------:R-:W3:Y:S01]  /*0530*/  @P2 LDG.E R25, desc[UR6][R14.64+0x34] ;  /* 0x000034060e192981 */ /* 0x000ee2000c1e1900 */
[----:B--2---:R-:W-:-:S03]  /*0540*/  @P2 LOP3.LUT R3, R3, R26, RZ, 0x3c, !PT ;  /* 0x0000001a03032212 */ /* 0x004fc600078e3cff */
[----:B------:R-:W2:Y:S01]  /*0550*/  @P3 LDG.E R26, desc[UR6][R14.64+0x3c] ;  /* 0x00003c060e1a3981 */ /* 0x000ea2000c1e1900 */
[----:B----4-:R-:W-:-:S03]  /*0560*/  @P1 LOP3.LUT R5, R5, R22, RZ, 0x3c, !PT ;  /* 0x0000001605051212 */ /* 0x010fc600078e3cff */
[----:B------:R-:W4:Y:S01]  /*0570*/  @P2 LDG.E R22, desc[UR6][R14.64+0x30] ;  /* 0x000030060e162981 */ /* 0x000f22000c1e1900 */
[----:B---3--:R-:W-:-:S03]  /*0580*/  @P1 LOP3.LUT R4, R4, R23, RZ, 0x3c, !PT ;  /* 0x0000001704041212 */ /* 0x008fc600078e3cff */
        /* <DEDUP_REMOVED lines=25> */
[----:B------:R-:W-:Y:S02]  /*0720*/  LOP3.LUT P0, RZ, R24, 0x80, RZ, 0xc0, !PT ;  /* 0x0000008018ff7812 */ /* 0x000fe4000780c0ff */
[----:B------:R-:W-:Y:S02]  /*0730*/  @P5 LOP3.LUT R6, R6, R25, RZ, 0x3c, !PT ;  /* 0x0000001906065212 */ /* 0x000fe400078e3cff */
[----:B------:R-:W3:Y:S01]  /*0740*/  @P6 LDG.E R25, desc[UR6][R14.64+0x84] ;  /* 0x000084060e196981 */ /* 0x000ee2000c1e1900 */
[----:B--2---:R-:W-:-:S08]  /*0750*/  @P6 LOP3.LUT R3, R3, R26, RZ, 0x3c, !PT ;  /* 0x0000001a03036212 */ /* 0x004fd000078e3cff */
        /* <DEDUP_REMOVED lines=13> */
[----:B------:R-:W-:Y:S02]  /*0830*/  @P6 LOP3.LUT R7, R7, R28, RZ, 0x3c, !PT ;  /* 0x0000001c07076212 */ /* 0x000fe400078e3cff */
[----:B------:R-:W-:Y:S02]  /*0840*/  @P0 LOP3.LUT R6, R6, R25, RZ, 0x3c, !PT ;  /* 0x0000001906060212 */ /* 0x000fe400078e3cff */
[----:B--2---:R-:W-:Y:S02]  /*0850*/  @P0 LOP3.LUT R7, R7, R26, RZ, 0x3c, !PT ;  /* 0x0000001a07070212 */ /* 0x004fe400078e3cff */
[----:B----4-:R-:W-:Y:S02]  /*0860*/  @P0 LOP3.LUT R5, R5, R22, RZ, 0x3c, !PT ;  /* 0x0000001605050212 */ /* 0x010fe400078e3cff */
[----:B---3--:R-:W-:Y:S02]  /*0870*/  @P0 LOP3.LUT R4, R4, R23, RZ, 0x3c, !PT ;  /* 0x0000001704040212 */ /* 0x008fe400078e3cff */
[----:B------:R-:W-:-:S13]  /*0880*/  R2P PR, R24.B1, 0x7f ;  /* 0x0000007f18007804 */ /* 0x000fda0000001000 */
[----:B------:R-:W2:Y:S04]  /*0890*/  @P0 LDG.E R22, desc[UR6][R14.64+0xa0] ;  /* 0x0000a0060e160981 */ /* 0x000ea8000c1e1900 */
[----:B------:R-:W3:Y:S04]  /*08a0*/  @P0 LDG.E R23, desc[UR6][R14.64+0xa4] ;  /* 0x0000a4060e170981 */ /* 0x000ee8000c1e1900 */
[----:B------:R-:W4:Y:S04]  /*08b0*/  @P0 LDG.E R26, desc[UR6][R14.64+0xa8] ;  /* 0x0000a8060e1a0981 */ /* 0x000f28000c1e1900 */
[----:B------:R-:W4:Y:S01]  /*08c0*/  @P1 LDG.E R25, desc[UR6][R14.64+0xb8] ;  /* 0x0000b8060e191981 */ /* 0x000f22000c1e1900 */
[----:B--2---:R-:W-:-:S03]  /*08d0*/  @P0 LOP3.LUT R3, R3, R22, RZ, 0x3c, !PT ;  /* 0x0000001603030212 */ /* 0x004fc600078e3cff */
[----:B------:R-:W2:Y:S01]  /*08e0*/  @P0 LDG.E R22, desc[UR6][R14.64+0xb0] ;  /* 0x0000b0060e160981 */ /* 0x000ea2000c1e1900 */
[----:B---3--:R-:W-:-:S03]  /*08f0*/  @P0 LOP3.LUT R4, R4, R23, RZ, 0x3c, !PT ;  /* 0x0000001704040212 */ /* 0x008fc600078e3cff */
[----:B------:R-:W3:Y:S01]  /*0900*/  @P0 LDG.E R23, desc[UR6][R14.64+0xac] ;  /* 0x0000ac060e170981 */ /* 0x000ee2000c1e1900 */
[----:B----4-:R-:W-:-:S03]  /*0910*/  @P0 LOP3.LUT R5, R5, R26, RZ, 0x3c, !PT ;  /* 0x0000001a05050212 */ /* 0x010fc600078e3cff */
[----:B------:R-:W4:Y:S01]  /*0920*/  @P1 LDG.E R26, desc[UR6][R14.64+0xb4] ;  /* 0x0000b4060e1a1981 */ /* 0x000f22000c1e1900 */
[----:B--2---:R-:W-:-:S03]  /*0930*/  @P0 LOP3.LUT R7, R7, R22, RZ, 0x3c, !PT ;  /* 0x0000001607070212 */ /* 0x004fc600078e3cff */
[----:B------:R-:W2:Y:S01]  /*0940*/  @P1 LDG.E R22, desc[UR6][R14.64+0xbc] ;  /* 0x0000bc060e161981 */ /* 0x000ea2000c1e1900 */
[----:B---3--:R-:W-:Y:S02]  /*0950*/  @P0 LOP3.LUT R6, R6, R23, RZ, 0x3c, !PT ;  /* 0x0000001706060212 */ /* 0x008fe400078e3cff */
[----:B------:R-:W-:Y:S01]  /*0960*/  LOP3.LUT P0, RZ, R24, 0x8000, RZ, 0xc0, !PT ;  /* 0x0000800018ff7812 */ /* 0x000fe2000780c0ff */
[----:B------:R-:W3:Y:S04]  /*0970*/  @P1 LDG.E R23, desc[UR6][R14.64+0xc0] ;  /* 0x0000c0060e171981 */ /* 0x000ee8000c1e1900 */
[----:B------:R-:W4:Y:S01]  /*0980*/  @P1 LDG.E R24, desc[UR6][R14.64+0xc4] ;  /* 0x0000c4060e181981 */ /* 0x000f22000c1e1900 */
[----:B--2---:R-:W-:-:S03]  /*0990*/  @P1 LOP3.LUT R5, R5, R22, RZ, 0x3c, !PT ;  /* 0x0000001605051212 */ /* 0x004fc600078e3cff */
[----:B------:R-:W2:Y:S01]  /*09a0*/  @P2 LDG.E R22, desc[UR6][R14.64+0xd0] ;  /* 0x0000d0060e162981 */ /* 0x000ea2000c1e1900 */
[----:B---3--:R-:W-:-:S03]  /*09b0*/  @P1 LOP3.LUT R6, R6, R23, RZ, 0x3c, !PT ;  /* 0x0000001706061212 */ /* 0x008fc600078e3cff */
[----:B------:R-:W3:Y:S01]  /*09c0*/  @P2 LDG.E R23, desc[UR6][R14.64+0xcc] ;  /* 0x0000cc060e172981 */ /* 0x000ee2000c1e1900 */
[----:B----4-:R-:W-:-:S03]  /*09d0*/  @P1 LOP3.LUT R7, R7, R24, RZ, 0x3c, !PT ;  /* 0x0000001807071212 */ /* 0x010fc600078e3cff */
[----:B------:R-:W4:Y:S01]  /*09e0*/  @P2 LDG.E R24, desc[UR6][R14.64+0xd8] ;  /* 0x0000d8060e182981 */ /* 0x000f22000c1e1900 */
[----:B------:R-:W-:Y:S02]  /*09f0*/  @P1 LOP3.LUT R3, R3, R26, RZ, 0x3c, !PT ;  /* 0x0000001a03031212 */ /* 0x000fe400078e3cff */
[----:B------:R-:W-:Y:S01]  /*0a00*/  @P1 LOP3.LUT R4, R4, R25, RZ, 0x3c, !PT ;  /* 0x0000001904041212 */ /* 0x000fe200078e3cff */
        /* <DEDUP_REMOVED lines=8> */
[----:B------:R-:W-:-:S03]  /*0a90*/  @P2 LOP3.LUT R3, R3, R26, RZ, 0x3c, !PT ;  /* 0x0000001a03032212 */ /* 0x000fc600078e3cff */
        /* <DEDUP_REMOVED lines=43> */
[----:B------:R-:W-:-:S04]  /*0d50*/  UIADD3 UR4, UPT, UPT, UR4, 0x10, URZ ;  /* 0x0000001004047890 */ /* 0x000fc8000fffe0ff */
[----:B------:R-:W-:Y:S01]  /*0d60*/  UISETP.NE.AND UP0, UPT, UR4, 0x20, UPT ;  /* 0x000000200400788c */ /* 0x000fe2000bf05270 */
[----:B------:R-:W-:Y:S02]  /*0d70*/  @P0 LOP3.LUT R7, R7, R26, RZ, 0x3c, !PT ;  /* 0x0000001a07070212 */ /* 0x000fe400078e3cff */
[----:B------:R-:W-:Y:S02]  /*0d80*/  @P0 LOP3.LUT R6, R6, R25, RZ, 0x3c, !PT ;  /* 0x0000001906060212 */ /* 0x000fe400078e3cff */
[----:B--2---:R-:W-:Y:S02]  /*0d90*/  @P0 LOP3.LUT R3, R3, R22, RZ, 0x3c, !PT ;  /* 0x0000001603030212 */ /* 0x004fe400078e3cff */
[----:B---3--:R-:W-:Y:S02]  /*0da0*/  @P0 LOP3.LUT R4, R4, R23, RZ, 0x3c, !PT ;  /* 0x0000001704040212 */ /* 0x008fe400078e3cff */
[----:B----4-:R-:W-:Y:S01]  /*0db0*/  @P0 LOP3.LUT R5, R5, R24, RZ, 0x3c, !PT ;  /* 0x0000001805050212 */ /* 0x010fe200078e3cff */
[----:B------:R-:W-:Y:S06]  /*0dc0*/  BRA.U UP0, `(.L_x_4) ;  /* 0xfffffff5004c7547 */ /* 0x000fec000b83ffff */
[----:B------:R-:W-:-:S05]  /*0dd0*/  VIADD R20, R20, 0x1 ;  /* 0x0000000114147836 */ /* 0x000fca0000000000 */
[----:B------:R-:W-:-:S13]  /*0de0*/  ISETP.NE.AND P0, PT, R20, 0x5, PT ;  /* 0x000000051400780c */ /* 0x000fda0003f05270 */
[----:B------:R-:W-:Y:S05]  /*0df0*/  @P0 BRA `(.L_x_5) ;  /* 0xfffffff400300947 */ /* 0x000fea000383ffff */
[----:B------:R1:W-:Y:S01]  /*0e00*/  STL [R1+0x4], R3 ;  /* 0x0000040301007387 */ /* 0x0003e20000100800 */
[----:B------:R-:W-:-:S03]  /*0e10*/  ISETP.NE.U32.AND P0, PT, R21, 0x1, PT ;  /* 0x000000011500780c */ /* 0x000fc60003f05070 */
[----:B------:R1:W-:Y:S01]  /*0e20*/  STL.64 [R1+0x8], R4 ;  /* 0x0000080401007387 */ /* 0x0003e20000100a00 */
[----:B------:R-:W-:-:S03]  /*0e30*/  ISETP.NE.AND.EX P0, PT, RZ, RZ, PT, P0 ;  /* 0x000000ffff00720c */ /* 0x000fc60003f05300 */
[----:B------:R1:W-:Y:S10]  /*0e40*/  STL.64 [R1+0x10], R6 ;  /* 0x0000100601007387 */ /* 0x0003f40000100a00 */
[----:B------:R-:W-:Y:S05]  /*0e50*/  @!P0 BRA `(.L_x_3) ;  /* 0x0000001800048947 */ /* 0x000fea0003800000 */
[----:B------:R-:W-:Y:S01]  /*0e60*/  UMOV UR4, URZ ;  /* 0x000000ff00047c82 */ /* 0x000fe20008000000 */
[----:B------:R-:W-:Y:S01]  /*0e70*/  UMOV UR5, URZ ;  /* 0x000000ff00057c82 */ /* 0x000fe20008000000 */
[----:B------:R-:W-:Y:S02]  /*0e80*/  IMAD.MOV.U32 R20, RZ, RZ, RZ ;  /* 0x000000ffff147224 */ /* 0x000fe400078e00ff */
[----:B-1----:R-:W-:Y:S02]  /*0e90*/  IMAD.MOV.U32 R3, RZ, RZ, RZ ;  /* 0x000000ffff037224 */ /* 0x002fe400078e00ff */
[----:B------:R-:W-:Y:S02]  /*0ea0*/  IMAD.U32 R7, RZ, RZ, UR4 ;  /* 0x00000004ff077e24 */ /* 0x000fe4000f8e00ff */
[----:B------:R-:W-:Y:S02]  /*0eb0*/  IMAD.U32 R6, RZ, RZ, UR5 ;  /* 0x00000005ff067e24 */ /* 0x000fe4000f8e00ff */
[----:B------:R-:W-:-:S02]  /*0ec0*/  IMAD.U32 R5, RZ, RZ, UR4 ;  /* 0x00000004ff057e24 */ /* 0x000fc4000f8e00ff */
[----:B------:R-:W-:-:S07]  /*0ed0*/  IMAD.U32 R4, RZ, RZ, UR5 ;  /* 0x00000005ff047e24 */ /* 0x000fce000f8e00ff */
.L_x_7:
[----:B------:R-:W-:-:S06]  /*0ee0*/  IMAD R17, R20, 0x4, R1 ;  /* 0x0000000414117824 */ /* 0x000fcc00078e0201 */
[----:B------:R-:W5:Y:S01]  /*0ef0*/  LDL R17, [R17+0x4] ;  /* 0x0000040011117983 */ /* 0x000f620000100800 */
[----:B------:R-:W-:Y:S01]  /*0f00*/  IMAD.SHL.U32 R19, R20, 0x20, RZ ;  /* 0x0000002014137824 */ /* 0x000fe200078e00ff */
[----:B------:R-:W-:-:S06]  /*0f10*/  UMOV UR4, URZ ;  /* 0x000000ff00047c82 */ /* 0x000fcc0008000000 */
.L_x_6:
        /* <DEDUP_REMOVED lines=181> */
[----:B------:R-:W-:Y:S05]  /*1a70*/  @P0 BRA `(.L_x_3) ;  /* 0x0000000800fc0947 */ /* 0x000fea0003800000 */
[----:B------:R-:W-:Y:S01]  /*1a80*/  UMOV UR4, URZ ;  /* 0x000000ff00047c82 */ /* 0x000fe20008000000 */
[----:B------:R-:W-:Y:S01]  /*1a90*/  UMOV UR5, URZ ;  /* 0x000000ff00057c82 */ /* 0x000fe20008000000 */
[----:B------:R-:W-:Y:S02]  /*1aa0*/  IMAD.MOV.U32 R20, RZ, RZ, RZ ;  /* 0x000000ffff147224 */ /* 0x000fe400078e00ff */
[----:B--2---:R-:W-:Y:S02]  /*1ab0*/  IMAD.MOV.U32 R3, RZ, RZ, RZ ;  /* 0x000000ffff037224 */ /* 0x004fe400078e00ff */
[----:B------:R-:W-:Y:S02]  /*1ac0*/  IMAD.U32 R7, RZ, RZ, UR4 ;  /* 0x00000004ff077e24 */ /* 0x000fe4000f8e00ff */
[----:B------:R-:W-:Y:S02]  /*1ad0*/  IMAD.U32 R6, RZ, RZ, UR5 ;  /* 0x00000005ff067e24 */ /* 0x000fe4000f8e00ff */
[----:B------:R-:W-:-:S02]  /*1ae0*/  IMAD.U32 R5, RZ, RZ, UR4 ;  /* 0x00000004ff057e24 */ /* 0x000fc4000f8e00ff */
[----:B------:R-:W-:-:S07]  /*1af0*/  IMAD.U32 R4, RZ, RZ, UR5 ;  /* 0x00000005ff047e24 */ /* 0x000fce000f8e00ff */
.L_x_9:
[----:B------:R-:W-:-:S06]  /*1b00*/  IMAD R17, R20, 0x4, R1 ;  /* 0x0000000414117824 */ /* 0x000fcc00078e0201 */
[----:B------:R-:W5:Y:S01]  /*1b10*/  LDL R17, [R17+0x4] ;  /* 0x0000040011117983 */ /* 0x000f620000100800 */
[----:B------:R-:W-:Y:S01]  /*1b20*/  IMAD.SHL.U32 R19, R20, 0x20, RZ ;  /* 0x0000002014137824 */ /* 0x000fe200078e00ff */
[----:B------:R-:W-:-:S06]  /*1b30*/  UMOV UR4, URZ ;  /* 0x000000ff00047c82 */ /* 0x000fcc0008000000 */
.L_x_8:
        /* <DEDUP_REMOVED lines=9> */
[----:B------:R-:W4:Y:S04]  /*1bd0*/  @P2 LDG.E R26, desc[UR6][R14.64+0x38] ;  /* 0x000038060e1a2981 */ /* 0x000f28000c1e1900 */
[----:B------:R-:W4:Y:S04]  /*1be0*/  @P3 LDG.E R28, desc[UR6][R14.64+0x4c] ;  /* 0x00004c060e1c3981 */ /* 0x000f28000c1e1900 */
[----:B------:R-:W4:Y:S04]  /*1bf0*/  @!P0 LDG.E R21, desc[UR6][R14.64+0x4] ;  /* 0x000004060e158981 */ /* 0x000f28000c1e1900 */
[----:B------:R-:W4:Y:S01]  /*1c00*/  @P1 LDG.E R25, desc[UR6][R14.64+0x20] ;  /* 0x000020060e191981 */ /* 0x000f22000c1e1900 */
[----:B--2---:R-:W-:-:S03]  /*1c10*/  @!P0 LOP3.LUT R7, R7, R22, RZ, 0x3c, !PT ;  /* 0x0000001607078212 */ /* 0x004fc600078e3cff */
[----:B------:R-:W2:Y:S01]  /*1c20*/  @!P0 LDG.E R22, desc[UR6][R14.64] ;  /* 0x000000060e168981 */ /* 0x000ea2000c1e1900 */
[----:B---3--:R-:W-:-:S03]  /*1c30*/  @P1 LOP3.LUT R7, R7, R24, RZ, 0x3c, !PT ;  /* 0x0000001807071212 */ /* 0x008fc600078e3cff */
[----:B------:R-:W3:Y:S01]  /*1c40*/  @P4 LDG.E R24, desc[UR6][R14.64+0x60] ;  /* 0x000060060e184981 */ /* 0x000ee2000c1e1900 */
[----:B----4-:R-:W-:-:S03]  /*1c50*/  @P2 LOP3.LUT R7, R7, R26, RZ, 0x3c, !PT ;  /* 0x0000001a07072212 */ /* 0x010fc600078e3cff */
[----:B------:R-:W4:Y:S01]  /*1c60*/  @P5 LDG.E R26, desc[UR6][R14.64+0x74] ;  /* 0x000074060e1a5981 */ /* 0x000f22000c1e1900 */
[----:B------:R-:W-:Y:S02]  /*1c70*/  @P3 LOP3.LUT R7, R7, R28, RZ, 0x3c, !PT ;  /* 0x0000001c07073212 */ /* 0x000fe400078e3cff */
[----:B------:R-:W-:Y:S02]  /*1c80*/  @!P0 LOP3.LUT R4, R4, R21, RZ, 0x3c, !PT ;  /* 0x0000001504048212 */ /* 0x000fe400078e3cff */
[----:B------:R-:W4:Y:S01]  /*1c90*/  @!P0 LDG.E R21, desc[UR6][R14.64+0xc] ;  /* 0x00000c060e158981 */ /* 0x000f22000c1e1900 */
[----:B--2---:R-:W-:-:S03]  /*1ca0*/  @!P0 LOP3.LUT R3, R3, R22, RZ, 0x3c, !PT ;  /* 0x0000001603038212 */ /* 0x004fc600078e3cff */
[----:B------:R-:W2:Y:S01]  /*1cb0*/  @!P0 LDG.E R22, desc[UR6][R14.64+0x8] ;  /* 0x000008060e168981 */ /* 0x000ea2000c1e1900 */
[----:B---3--:R-:W-:-:S03]  /*1cc0*/  @P4 LOP3.LUT R7, R7, R24, RZ, 0x3c, !PT ;  /* 0x0000001807074212 */ /* 0x008fc600078e3cff */
[----:B------:R-:W3:Y:S01]  /*1cd0*/  @P1 LDG.E R24, desc[UR6][R14.64+0x14] ;  /* 0x000014060e181981 */ /* 0x000ee2000c1e1900 */
[----:B----4-:R-:W-:-:S03]  /*1ce0*/  @!P0 LOP3.LUT R6, R6, R21, RZ, 0x3c, !PT ;  /* 0x0000001506068212 */ /* 0x010fc600078e3cff */
[----:B------:R-:W4:Y:S01]  /*1cf0*/  @P1 LDG.E R21, desc[UR6][R14.64+0x18] ;  /* 0x000018060e151981 */ /* 0x000f22000c1e1900 */
[----:B--2---:R-:W-:-:S03]  /*1d00*/  @!P0 LOP3.LUT R5, R5, R22, RZ, 0x3c, !PT ;  /* 0x0000001605058212 */ /* 0x004fc600078e3cff */
[----:B------:R-:W2:Y:S01]  /*1d10*/  @P1 LDG.E R22, desc[UR6][R14.64+0x1c] ;  /* 0x00001c060e161981 */ /* 0x000ea2000c1e1900 */
[----:B---3--:R-:W-:-:S03]  /*1d20*/  @P1 LOP3.LUT R3, R3, R24, RZ, 0x3c, !PT ;  /* 0x0000001803031212 */ /* 0x008fc600078e3cff */
[----:B------:R-:W3:Y:S01]  /*1d30*/  @P2 LDG.E R24, desc[UR6][R14.64+0x28] ;  /* 0x000028060e182981 */ /* 0x000ee2000c1e1900 */
[----:B------:R-:W-:-:S03]  /*1d40*/  @P1 LOP3.LUT R6, R6, R25, RZ, 0x3c, !PT ;  /* 0x0000001906061212 */ /* 0x000fc600078e3cff */
[----:B------:R-:W3:Y:S01]  /*1d50*/  @P2 LDG.E R25, desc[UR6][R14.64+0x34] ;  /* 0x000034060e192981 */ /* 0x000ee2000c1e1900 */
[----:B----4-:R-:W-:-:S03]  /*1d60*/  @P1 LOP3.LUT R4, R4, R21, RZ, 0x3c, !PT ;  /* 0x0000001504041212 */ /* 0x010fc600078e3cff */
[----:B------:R-:W4:Y:S01]  /*1d70*/  @P2 LDG.E R21, desc[UR6][R14.64+0x2c] ;  /* 0x00002c060e152981 */ /* 0x000f22000c1e1900 */
[----:B--2---:R-:W-:-:S03]  /*1d80*/  @P1 LOP3.LUT R5, R5, R22, RZ, 0x3c, !PT ;  /* 0x0000001605051212 */ /* 0x004fc600078e3cff */
        /* <DEDUP_REMOVED lines=27> */
[----:B------:R-:W-:Y:S02]  /*1f40*/  LOP3.LUT P0, RZ, R23, 0x80, RZ, 0xc0, !PT ;  /* 0x0000008017ff7812 */ /* 0x000fe4000780c0ff */
[----:B------:R-:W-:Y:S02]  /*1f50*/  @P5 LOP3.LUT R6, R6, R25, RZ, 0x3c, !PT ;  /* 0x0000001906065212 */ /* 0x000fe400078e3cff */
        /* <DEDUP_REMOVED lines=17> */
[----:B------:R-:W-:Y:S02]  /*2070*/  @P6 LOP3.LUT R7, R7, R26, RZ, 0x3c, !PT ;  /* 0x0000001a07076212 */ /* 0x000fe400078e3cff */
[----:B------:R-:W-:Y:S02]  /*2080*/  @P0 LOP3.LUT R6, R6, R25, RZ, 0x3c, !PT ;  /* 0x0000001906060212 */ /* 0x000fe400078e3cff */
[----:B----4-:R-:W-:Y:S02]  /*2090*/  @P0 LOP3.LUT R4, R4, R21, RZ, 0x3c, !PT ;  /* 0x0000001504040212 */ /* 0x010fe400078e3cff */
[----:B--2---:R-:W-:Y:S02]  /*20a0*/  @P0 LOP3.LUT R5, R5, R22, RZ, 0x3c, !PT ;  /* 0x0000001605050212 */ /* 0x004fe400078e3cff */
[----:B---3--:R-:W-:Y:S02]  /*20b0*/  @P0 LOP3.LUT R7, R7, R24, RZ, 0x3c, !PT ;  /* 0x0000001807070212 */ /* 0x008fe400078e3cff */
[----:B------:R-:W-:-:S13]  /*20c0*/  R2P PR, R23.B1, 0x7f ;  /* 0x0000007f17007804 */ /* 0x000fda0000001000 */
[----:B------:R-:W2:Y:S04]  /*20d0*/  @P0 LDG.E R22, desc[UR6][R14.64+0xa0] ;  /* 0x0000a0060e160981 */ /* 0x000ea8000c1e1900 */
[----:B------:R-:W3:Y:S04]  /*20e0*/  @P0 LDG.E R21, desc[UR6][R14.64+0xa4] ;  /* 0x0000a4060e150981 */ /* 0x000ee8000c1e1900 */
[----:B------:R-:W4:Y:S04]  /*20f0*/  @P0 LDG.E R24, desc[UR6][R14.64+0xb0] ;  /* 0x0000b0060e180981 */ /* 0x000f28000c1e1900 */
        /* <DEDUP_REMOVED lines=10> */
[----:B------:R-:W-:-:S03]  /*21a0*/  @P0 LOP3.LUT R6, R6, R25, RZ, 0x3c, !PT ;  /* 0x0000001906060212 */ /* 0x000fc600078e3cff */
[----:B------:R-:W2:Y:S01]  /*21b0*/  @P1 LDG.E R25, desc[UR6][R14.64+0xc0] ;  /* 0x0000c0060e191981 */ /* 0x000ea2000c1e1900 */
[----:B------:R-:W-:Y:S02]  /*21c0*/  LOP3.LUT P0, RZ, R23, 0x8000, RZ, 0xc0, !PT ;  /* 0x0000800017ff7812 */ /* 0x000fe4000780c0ff */
[----:B---3--:R-:W-:Y:S01]  /*21d0*/  @P1 LOP3.LUT R4, R4, R21, RZ, 0x3c, !PT ;  /* 0x0000001504041212 */ /* 0x008fe200078e3cff */
[----:B------:R-:W3:Y:S01]  /*21e0*/  @P2 LDG.E R23, desc[UR6][R14.64+0xd4] ;  /* 0x0000d4060e172981 */ /* 0x000ee2000c1e1900 */
[----:B----4-:R-:W-:-:S03]  /*21f0*/  @P1 LOP3.LUT R5, R5, R24, RZ, 0x3c, !PT ;  /* 0x0000001805051212 */ /* 0x010fc600078e3cff */
[----:B------:R-:W4:Y:S04]  /*2200*/  @P2 LDG.E R24, desc[UR6][R14.64+0xc8] ;  /* 0x0000c8060e182981 */ /* 0x000f28000c1e1900 */
[----:B------:R-:W4:Y:S01]  /*2210*/  @P2 LDG.E R21, desc[UR6][R14.64+0xcc] ;  /* 0x0000cc060e152981 */ /* 0x000f22000c1e1900 */
[----:B--2---:R-:W-:-:S03]  /*2220*/  @P1 LOP3.LUT R3, R3, R22, RZ, 0x3c, !PT ;  /* 0x0000001603031212 */ /* 0x004fc600078e3cff */
[----:B------:R-:W2:Y:S04]  /*2230*/  @P0 LDG.E R28, desc[UR6][R14.64+0x13c] ;  /* 0x00013c060e1c0981 */ /* 0x000ea8000c1e1900 */
[----:B------:R-:W2:Y:S01]  /*2240*/  @P1 LDG.E R22, desc[UR6][R14.64+0xc4] ;  /* 0x0000c4060e161981 */ /* 0x000ea2000c1e1900 */
[----:B------:R-:W-:Y:S02]  /*2250*/  @P1 LOP3.LUT R6, R6, R25, RZ, 0x3c, !PT ;  /* 0x0000001906061212 */ /* 0x000fe400078e3cff */
[----:B------:R-:W-:Y:S02]  /*2260*/  @P2 LOP3.LUT R5, R5, R26, RZ, 0x3c, !PT ;  /* 0x0000001a05052212 */ /* 0x000fe400078e3cff */
[----:B---3--:R-:W-:Y:S01]  /*2270*/  @P2 LOP3.LUT R6, R6, R23, RZ, 0x3c, !PT ;  /* 0x0000001706062212 */ /* 0x008fe200078e3cff */
[----:B------:R-:W3:Y:S01]  /*2280*/  @P3 LDG.E R26, desc[UR6][R14.64+0xe4] ;  /* 0x0000e4060e1a3981 */ /* 0x000ee2000c1e1900 */
[----:B----4-:R-:W-:-:S03]  /*2290*/  @P2 LOP3.LUT R3, R3, R24, RZ, 0x3c, !PT ;  /* 0x0000001803032212 */ /* 0x010fc600078e3cff */
[----:B------:R-:W4:Y:S01]  /*22a0*/  @P3 LDG.E R24, desc[UR6][R14.64+0xdc] ;  /* 0x0000dc060e183981 */ /* 0x000f22000c1e1900 */
[----:B------:R-:W-:-:S03]  /*22b0*/  @P2 LOP3.LUT R4, R4, R21, RZ, 0x3c, !PT ;  /* 0x0000001504042212 */ /* 0x000fc600078e3cff */
        /* <DEDUP_REMOVED lines=44> */
[----:B------:R-:W-:-:S04]  /*2580*/  UIADD3 UR4, UPT, UPT, UR4, 0x10, URZ ;  /* 0x0000001004047890 */ /* 0x000fc8000fffe0ff */
[----:B------:R-:W-:Y:S01]  /*2590*/  UISETP.NE.AND UP0, UPT, UR4, 0x20, UPT ;  /* 0x000000200400788c */ /* 0x000fe2000bf05270 */
[----:B---3--:R-:W-:Y:S02]  /*25a0*/  @P0 LOP3.LUT R5, R5, R26, RZ, 0x3c, !PT ;  /* 0x0000001a05050212 */ /* 0x008fe400078e3cff */
[----:B----4-:R-:W-:Y:S02]  /*25b0*/  @P0 LOP3.LUT R3, R3, R24, RZ, 0x3c, !PT ;  /* 0x0000001803030212 */ /* 0x010fe400078e3cff */
[----:B------:R-:W-:Y:S02]  /*25c0*/  @P0 LOP3.LUT R4, R4, R21, RZ, 0x3c, !PT ;  /* 0x0000001504040212 */ /* 0x000fe400078e3cff */
[----:B------:R-:W-:Y:S02]  /*25d0*/  @P0 LOP3.LUT R6, R6, R23, RZ, 0x3c, !PT ;  /* 0x0000001706060212 */ /* 0x000fe400078e3cff */
[----:B--2---:R-:W-:-:S04]  /*25e0*/  @P6 LOP3.LUT R7, R7, R22, RZ, 0x3c, !PT ;  /* 0x0000001607076212 */ /* 0x004fc800078e3cff */
[----:B------:R-:W-:Y:S01]  /*25f0*/  @P0 LOP3.LUT R7, R7, R28, RZ, 0x3c, !PT ;  /* 0x0000001c07070212 */ /* 0x000fe200078e3cff */
[----:B------:R-:W-:Y:S06]  /*2600*/  BRA.U UP0, `(.L_x_8) ;  /* 0xfffffff5004c7547 */ /* 0x000fec000b83ffff */
[----:B------:R-:W-:-:S05]  /*2610*/  VIADD R20, R20, 0x1 ;  /* 0x0000000114147836 */ /* 0x000fca0000000000 */
[----:B------:R-:W-:-:S13]  /*2620*/  ISETP.NE.AND P0, PT, R20, 0x5, PT ;  /* 0x000000051400780c */ /* 0x000fda0003f05270 */
[----:B------:R-:W-:Y:S05]  /*2630*/  @P0 BRA `(.L_x_9) ;  /* 0xfffffff400300947 */ /* 0x000fea000383ffff */
[----:B------:R3:W-:Y:S04]  /*2640*/  STL [R1+0x4], R3 ;  /* 0x0000040301007387 */ /* 0x0007e80000100800 */
[----:B------:R3:W-:Y:S04]  /*2650*/  STL.64 [R1+0x8], R4 ;  /* 0x0000080401007387 */ /* 0x0007e80000100a00 */
[----:B------:R3:W-:Y:S02]  /*2660*/  STL.64 [R1+0x10], R6 ;  /* 0x0000100601007387 */ /* 0x0007e40000100a00 */
.L_x_3:
[----:B------:R-:W-:Y:S05]  /*2670*/  BSYNC.RECONVERGENT B1 ;  /* 0x0000000000017941 */ /* 0x000fea0003800200 */
.L_x_2:
[C---:B------:R-:W-:Y:S01]  /*2680*/  ISETP.GT.U32.AND P0, PT, R13.reuse, 0x3, PT ;  /* 0x000000030d00780c */ /* 0x040fe20003f04070 */
[----:B------:R-:W-:Y:S01]  /*2690*/  VIADD R16, R16, 0x1 ;  /* 0x0000000110107836 */ /* 0x000fe20000000000 */
[--C-:B------:R-:W-:Y:S02]  /*26a0*/  SHF.R.U64 R13, R13, 0x2, R18.reuse ;  /* 0x000000020d0d7819 */ /* 0x100fe40000001212 */
[----:B------:R-:W-:Y:S02]  /*26b0*/  ISETP.GT.U32.AND.EX P0, PT, R18, RZ, PT, P0 ;  /* 0x000000ff1200720c */ /* 0x000fe40003f04100 */
[----:B------:R-:W-:-:S11]  /*26c0*/  SHF.R.U32.HI R18, RZ, 0x2, R18 ;  /* 0x00000002ff127819 */ /* 0x000fd60000011612 */
[----:B------:R-:W-:Y:S05]  /*26d0*/  @P0 BRA `(.L_x_10) ;  /* 0xffffffd800cc0947 */ /* 0x000fea000383ffff */
.L_x_1:
[----:B------:R-:W-:Y:S05]  /*26e0*/  BSYNC.RECONVERGENT B0 ;  /* 0x0000000000007941 */ /* 0x000fea0003800200 */
.L_x_0:
[----:B------:R-:W4:Y:S02]  /*26f0*/  LDCU UR4, c[0x0][0x38c] ;  /* 0x00007180ff0477ac */ /* 0x000f240008000800 */
[----:B----4-:R-:W-:-:S09]  /*2700*/  UISETP.GE.AND UP0, UPT, UR4, 0x1, UPT ;  /* 0x000000010400788c */ /* 0x010fd2000bf06270 */
[----:B------:R-:W-:Y:S05]  /*2710*/  BRA.U !UP0, `(.L_x_11) ;  /* 0x0000000d08787547 */ /* 0x000fea000b800000 */
[----:B------:R-:W-:Y:S01]  /*2720*/  I2FP.F32.S32 R16, UR4 ;  /* 0x0000000400107c45 */ /* 0x000fe20008201400 */
[----:B------:R-:W4:Y:S03]  /*2730*/  LDCU UR4, c[0x0][0x3a0] ;  /* 0x00007400ff0477ac */ /* 0x000f260008000800 */
[----:B------:R-:W5:Y:S01]  /*2740*/  MUFU.RCP R9, R16 ;  /* 0x0000001000097308 */ /* 0x000f620000001000 */
[----:B----4-:R-:W-:Y:S02]  /*2750*/  IMAD.U32 R15, RZ, RZ, UR4 ;  /* 0x00000004ff0f7e24 */ /* 0x010fe4000f8e00ff */
[----:B-----5:R-:W-:-:S05]  /*2760*/  FFMA R8, -R16, R9, 1 ;  /* 0x3f80000010087423 */ /* 0x020fca0000000109 */
[----:B------:R-:W4:Y:S01]  /*2770*/  FCHK P0, R15, R16 ;  /* 0x000000100f007302 */ /* 0x000f220000000000 */
[----:B------:R-:W-:Y:S01]  /*2780*/  FFMA R8, R9, R8, R9 ;  /* 0x0000000809087223 */ /* 0x000fe20000000009 */
[----:B------:R-:W-:-:S03]  /*2790*/  IMAD.MOV.U32 R9, RZ, RZ, R5 ;  /* 0x000000ffff097224 */ /* 0x000fc600078e0005 */
[----:B------:R-:W-:-:S04]  /*27a0*/  FFMA R13, R8, UR4, RZ ;  /* 0x00000004080d7c23 */ /* 0x000fc800080000ff */
[----:B------:R-:W-:-:S04]  /*27b0*/  FFMA R14, -R16, R13, UR4 ;  /* 0x00000004100e7e23 */ /* 0x000fc8000800010d */
[----:B0123--:R-:W-:Y:S01]  /*27c0*/  FFMA R5, R8, R14, R13 ;  /* 0x0000000e08057223 */ /* 0x00ffe2000000000d */
[----:B------:R-:W-:Y:S01]  /*27d0*/  IMAD.MOV.U32 R8, RZ, RZ, R6 ;  /* 0x000000ffff087224 */ /* 0x000fe200078e0006 */
[----:B----4-:R-:W-:Y:S06]  /*27e0*/  @!P0 BRA `(.L_x_12) ;  /* 0x0000000000088947 */ /* 0x010fec0003800000 */
[----:B------:R-:W-:-:S07]  /*27f0*/  MOV R14, 0x2810 ;  /* 0x00002810000e7802 */ /* 0x000fce0000000f00 */
[----:B------:R-:W-:Y:S05]  /*2800*/  CALL.REL.NOINC `($__internal_1_$__cuda_sm3x_div_rn_noftz_f32_slowpath) ;  /* 0x0000000c00bc7944 */ /* 0x000fea0003c00000 */
.L_x_12:
[----:B------:R-:W0:Y:S01]  /*2810*/  LDC.64 R14, c[0x0][0x398] ;  /* 0x0000e600ff0e7b82 */ /* 0x000e220000000a00 */
[----:B------:R-:W-:Y:S01]  /*2820*/  VIADD R6, R5, 0xf3000000 ;  /* 0xf300000005067836 */ /* 0x000fe20000000000 */
[----:B------:R1:W2:Y:S04]  /*2830*/  MUFU.RSQ R16, R5 ;  /* 0x0000000500107308 */ /* 0x0002a80000001400 */
[----:B------:R-:W-:Y:S01]  /*2840*/  ISETP.GT.U32.AND P0, PT, R6, 0x727fffff, PT ;  /* 0x727fffff0600780c */ /* 0x000fe20003f04070 */
[----:B0-----:R-:W-:-:S04]  /*2850*/  FMUL R13, R15, -0.5 ;  /* 0xbf0000000f0d7820 */ /* 0x001fc80000400000 */
[----:B------:R-:W-:-:S04]  /*2860*/  FFMA R6, R13, R15, R14 ;  /* 0x0000000f0d067223 */ /* 0x000fc8000000000e */
[----:B------:R-:W-:-:S04]  /*2870*/  FMUL R6, R6, R5 ;  /* 0x0000000506067220 */ /* 0x000fc80000400000 */
[----:B-12---:R-:W-:Y:S05]  /*2880*/  @!P0 BRA `(.L_x_13) ;  /* 0x0000000000188947 */ /* 0x006fea0003800000 */
[----:B------:R-:W-:Y:S01]  /*2890*/  BSSY.RECONVERGENT B0, `(.L_x_14) ;  /* 0x0000003000007945 */ /* 0x000fe20003800200 */
[----:B------:R-:W-:-:S07]  /*28a0*/  MOV R19, 0x28c0 ;  /* 0x000028c000137802 */ /* 0x000fce0000000f00 */
[----:B------:R-:W-:Y:S05]  /*28b0*/  CALL.REL.NOINC `($__internal_0_$__cuda_sm20_sqrt_rn_f32_slowpath) ;  /* 0x0000000c00347944 */ /* 0x000fea0003c00000 */
[----:B------:R-:W-:Y:S05]  /*28c0*/  BSYNC.RECONVERGENT B0 ;  /* 0x0000000000007941 */ /* 0x000fea0003800200 */
.L_x_14:
[----:B------:R-:W-:Y:S01]  /*28d0*/  IMAD.MOV.U32 R13, RZ, RZ, R5 ;  /* 0x000000ffff0d7224 */ /* 0x000fe200078e0005 */
[----:B------:R-:W-:Y:S06]  /*28e0*/  BRA `(.L_x_15) ;  /* 0x0000000000107947 */ /* 0x000fec0003800000 */
.L_x_13:
[C---:B------:R-:W-:Y:S01]  /*28f0*/  FMUL.FTZ R14, R16.reuse, R5 ;  /* 0x00000005100e7220 */ /* 0x040fe20000410000 */
[----:B------:R-:W-:-:S03]  /*2900*/  FMUL.FTZ R13, R16, 0.5 ;  /* 0x3f000000100d7820 */ /* 0x000fc60000410000 */
[----:B------:R-:W-:-:S04]  /*2910*/  FFMA R5, -R14, R14, R5 ;  /* 0x0000000e0e057223 */ /* 0x000fc80000000105 */
[----:B------:R-:W-:-:S07]  /*2920*/  FFMA R13, R5, R13, R14 ;  /* 0x0000000d050d7223 */ /* 0x000fce000000000e */
.L_x_15:
[----:B------:R-:W0:Y:S01]  /*2930*/  LDCU UR4, c[0x0][0x38c] ;  /* 0x00007180ff0477ac */ /* 0x000e220008000800 */
[----:B------:R-:W1:Y:S01]  /*2940*/  LDCU UR5, c[0x0][0x39c] ;  /* 0x00007380ff0577ac */ /* 0x000e620008000800 */
[----:B0-----:R-:W-:Y:S01]  /*2950*/  UISETP.NE.AND UP0, UPT, UR4, 0x1, UPT ;  /* 0x000000010400788c */ /* 0x001fe2000bf05270 */
[----:B-1----:R-:W-:-:S08]  /*2960*/  FMUL R13, R13, UR5 ;  /* 0x000000050d0d7c20 */ /* 0x002fd00008400000 */
[----:B------:R-:W-:Y:S05]  /*2970*/  BRA.U !UP0, `(.L_x_16) ;  /* 0x0000000508a07547 */ /* 0x000fea000b800000 */
[----:B------:R-:W-:Y:S01]  /*2980*/  IMAD R5, R11, -0x658354e5, R10 ;  /* 0x9a7cab1b0b057824 */ /* 0x000fe200078e020a */
[----:B------:R-:W-:-:S03]  /*2990*/  ULOP3.LUT UR4, UR4, 0x7ffffffe, URZ, 0xc0, !UPT ;  /* 0x7ffffffe04047892 */ /* 0x000fc6000f8ec0ff */
[----:B------:R-:W-:Y:S01]  /*29a0*/  VIADD R5, R5, 0x700053 ;  /* 0x0070005305057836 */ /* 0x000fe20000000000 */
[----:B------:R-:W-:-:S12]  /*29b0*/  UIADD3 UR4, UPT, UPT, -UR4, URZ, URZ ;  /* 0x000000ff04047290 */ /* 0x000fd8000fffe1ff */
.L_x_21:
[----:B------:R-:W-:Y:S01]  /*29c0*/  SHF.R.U32.HI R2, RZ, 0x2, R3 ;  /* 0x00000002ff027819 */ /* 0x000fe20000011603 */
[----:B------:R-:W-:Y:S01]  /*29d0*/  IMAD.MOV.U32 R11, RZ, RZ, 0x3e055027 ;  /* 0x3e055027ff0b7424 */ /* 0x000fe200078e00ff */
[----:B------:R-:W-:Y:S02]  /*29e0*/  BSSY.RECONVERGENT B0, `(.L_x_17) ;  /* 0x0000042000007945 */ /* 0x000fe40003800200 */
[----:B------:R-:W-:Y:S01]  /*29f0*/  LOP3.LUT R2, R2, R3, RZ, 0x3c, !PT ;  /* 0x0000000302027212 */ /* 0x000fe200078e3cff */
[----:B------:R-:W-:-:S04]  /*2a00*/  IMAD.SHL.U32 R3, R7, 0x10, RZ ;  /* 0x0000001007037824 */ /* 0x000fc800078e00ff */
[----:B------:R-:W-:-:S05]  /*2a10*/  IMAD.SHL.U32 R10, R2, 0x2, RZ ;  /* 0x00000002020a7824 */ /* 0x000fca00078e00ff */
[----:B------:R-:W-:Y:S01]  /*2a20*/  LOP3.LUT R10, R2, R10, R3, 0x96, !PT ;  /* 0x0000000a020a7212 */ /* 0x000fe200078e9603 */
[----:B------:R-:W-:-:S03]  /*2a30*/  IMAD.MOV.U32 R3, RZ, RZ, 0x2f800000 ;  /* 0x2f800000ff037424 */ /* 0x000fc600078e00ff */
[----:B------:R-:W-:-:S04]  /*2a40*/  LOP3.LUT R10, R10, R7, RZ, 0x3c, !PT ;  /* 0x000000070a0a7212 */ /* 0x000fc800078e3cff */
[----:B------:R-:W-:-:S04]  /*2a50*/  IADD3 R2, PT, PT, R5, -0x587c5, R10 ;  /* 0xfffa783b05027810 */ /* 0x000fc80007ffe00a */
[----:B------:R-:W-:-:S05]  /*2a60*/  I2FP.F32.U32 R2, R2 ;  /* 0x0000000200027245 */ /* 0x000fca0000201000 */
[----:B------:R-:W-:-:S05]  /*2a70*/  FFMA R2, R2, R3, 1.1641532182693481445e-10 ;  /* 0x2f00000002027423 */ /* 0x000fca0000000003 */
[----:B------:R-:W-:-:S13]  /*2a80*/  FSETP.GEU.AND P0, PT, R2, 1.175494350822287508e-38, PT ;  /* 0x008000000200780b */ /* 0x000fda0003f0e000 */
[----:B------:R-:W-:-:S04]  /*2a90*/  @!P0 FMUL R2, R2, 8388608 ;  /* 0x4b00000002028820 */ /* 0x000fc80000400000 */
[----:B------:R-:W-:-:S05]  /*2aa0*/  VIADD R3, R2, 0xc0d55555 ;  /* 0xc0d5555502037836 */ /* 0x000fca0000000000 */
[----:B------:R-:W-:-:S04]  /*2ab0*/  LOP3.LUT R15, R3, 0xff800000, RZ, 0xc0, !PT ;  /* 0xff800000030f7812 */ /* 0x000fc800078ec0ff */
[----:B------:R-:W-:Y:S01]  /*2ac0*/  I2FP.F32.S32 R14, R15 ;  /* 0x0000000f000e7245 */ /* 0x000fe20000201400 */
[----:B------:R-:W-:Y:S02]  /*2ad0*/  IMAD.IADD R3, R2, 0x1, -R15 ;  /* 0x0000000102037824 */ /* 0x000fe400078e0a0f */
[----:B------:R-:W-:Y:S02]  /*2ae0*/  IMAD.MOV.U32 R15, RZ, RZ, 0x7f800000 ;  /* 0x7f800000ff0f7424 */ /* 0x000fe400078e00ff */
[----:B------:R-:W-:-:S04]  /*2af0*/  FADD R16, R3, -1 ;  /* 0xbf80000003107421 */ /* 0x000fc80000000000 */
[----:B------:R-:W-:-:S04]  /*2b00*/  FFMA R3, R16, -R11, 0.14084610342979431152 ;  /* 0x3e1039f610037423 */ /* 0x000fc8000000080b */
[----:B------:R-:W-:-:S04]  /*2b10*/  FFMA R3, R16, R3, -0.12148627638816833496 ;  /* 0xbdf8cdcc10037423 */ /* 0x000fc80000000003 */
[----:B------:R-:W-:-:S04]  /*2b20*/  FFMA R3, R16, R3, 0.13980610668659210205 ;  /* 0x3e0f295510037423 */ /* 0x000fc80000000003 */
[----:B------:R-:W-:-:S04]  /*2b30*/  FFMA R3, R16, R3, -0.16684235632419586182 ;  /* 0xbe2ad8b910037423 */ /* 0x000fc80000000003 */
[----:B------:R-:W-:-:S04]  /*2b40*/  FFMA R3, R16, R3, 0.20012299716472625732 ;  /* 0x3e4ced0b10037423 */ /* 0x000fc80000000003 */
[----:B------:R-:W-:-:S04]  /*2b50*/  FFMA R3, R16, R3, -0.24999669194221496582 ;  /* 0xbe7fff2210037423 */ /* 0x000fc80000000003 */
[----:B------:R-:W-:Y:S01]  /*2b60*/  FFMA R11, R16, R3, 0.33333182334899902344 ;  /* 0x3eaaaa78100b7423 */ /* 0x000fe20000000003 */
[----:B------:R-:W-:-:S03]  /*2b70*/  SHF.R.U32.HI R3, RZ, 0x2, R4 ;  /* 0x00000002ff037819 */ /* 0x000fc60000011604 */
[----:B------:R-:W-:Y:S01]  /*2b80*/  FFMA R17, R16, R11, -0.5 ;  /* 0xbf00000010117423 */ /* 0x000fe2000000000b */
[----:B------:R-:W-:Y:S02]  /*2b90*/  FSEL R11, RZ, -23, P0 ;  /* 0xc1b80000ff0b7808 */ /* 0x000fe40000000000 */
[----:B------:R-:W-:Y:S01]  /*2ba0*/  ISETP.GT.U32.AND P0, PT, R2, 0x7f7fffff, PT ;  /* 0x7f7fffff0200780c */ /* 0x000fe20003f04070 */
[----:B------:R-:W-:Y:S01]  /*2bb0*/  FMUL R17, R16, R17 ;  /* 0x0000001110117220 */ /* 0x000fe20000400000 */
[----:B------:R-:W-:Y:S01]  /*2bc0*/  LOP3.LUT R3, R3, R4, RZ, 0x3c, !PT ;  /* 0x0000000403037212 */ /* 0x000fe200078e3cff */
[----:B------:R-:W-:Y:S01]  /*2bd0*/  FFMA R14, R14, 1.1920928955078125e-07, R11 ;  /* 0x340000000e0e7823 */ /* 0x000fe2000000000b */
[----:B------:R-:W-:Y:S02]  /*2be0*/  IMAD.SHL.U32 R4, R10, 0x10, RZ ;  /* 0x000000100a047824 */ /* 0x000fe400078e00ff */
[----:B------:R-:W-:Y:S01]  /*2bf0*/  FFMA R17, R16, R17, R16 ;  /* 0x0000001110117223 */ /* 0x000fe20000000010 */
[----:B------:R-:W-:-:S03]  /*2c00*/  IMAD.SHL.U32 R11, R3, 0x2, RZ ;  /* 0x00000002030b7824 */ /* 0x000fc600078e00ff */
[----:B------:R-:W-:Y:S02]  /*2c10*/  FFMA R17, R14, 0.69314718246459960938, R17 ;  /* 0x3f3172180e117823 */ /* 0x000fe40000000011 */
[----:B------:R-:W-:Y:S01]  /*2c20*/  LOP3.LUT R11, R3, R11, R4, 0x96, !PT ;  /* 0x0000000b030b7212 */ /* 0x000fe200078e9604 */
[C---:B------:R-:W-:Y:S01]  /*2c30*/  @P0 FFMA R17, R2.reuse, R15, +INF ;  /* 0x7f80000002110423 */ /* 0x040fe2000000000f */
[----:B------:R-:W-:Y:S01]  /*2c40*/  FSETP.NEU.AND P0, PT, R2, RZ, PT ;  /* 0x000000ff0200720b */ /* 0x000fe20003f0d000 */
[----:B------:R-:W-:Y:S01]  /*2c50*/  IMAD.MOV.U32 R4, RZ, RZ, R8 ;  /* 0x000000ffff047224 */ /* 0x000fe200078e0008 */
[----:B------:R-:W-:Y:S01]  /*2c60*/  LOP3.LUT R14, R11, R10, RZ, 0x3c, !PT ;  /* 0x0000000a0b0e7212 */ /* 0x000fe200078e3cff */
[----:B------:R-:W-:Y:S01]  /*2c70*/  FMUL R17, R17, -2 ;  /* 0xc000000011117820 */ /* 0x000fe20000400000 */
[----:B------:R-:W-:Y:S02]  /*2c80*/  IMAD.MOV.U32 R11, RZ, RZ, 0x30c90fdb ;  /* 0x30c90fdbff0b7424 */ /* 0x000fe400078e00ff */
[----:B------:R-:W-:-:S02]  /*2c90*/  IMAD.MOV.U32 R8, RZ, RZ, R10 ;  /* 0x000000ffff087224 */ /* 0x000fc400078e000a */
[----:B------:R-:W-:Y:S01]  /*2ca0*/  FSEL R16, R17, +INF , P0 ;  /* 0x7f80000011107808 */ /* 0x000fe20000000000 */
[----:B------:R-:W-:-:S03]  /*2cb0*/  IMAD.IADD R2, R14, 0x1, R5 ;  /* 0x000000010e027824 */ /* 0x000fc600078e0205 */
[----:B------:R0:W1:Y:S01]  /*2cc0*/  MUFU.RSQ R15, R16 ;  /* 0x00000010000f7308 */ /* 0x0000620000001400 */
[----:B------:R-:W-:Y:S01]  /*2cd0*/  VIADD R3, R16, 0xf3000000 ;  /* 0xf300000010037836 */ /* 0x000fe20000000000 */
[----:B------:R-:W-:-:S04]  /*2ce0*/  I2FP.F32.U32 R2, R2 ;  /* 0x0000000200027245 */ /* 0x000fc80000201000 */
[----:B------:R-:W-:Y:S01]  /*2cf0*/  ISETP.GT.U32.AND P0, PT, R3, 0x727fffff, PT ;  /* 0x727fffff0300780c */ /* 0x000fe20003f04070 */
[----:B------:R-:W-:Y:S02]  /*2d00*/  IMAD.MOV.U32 R3, RZ, RZ, R9 ;  /* 0x000000ffff037224 */ /* 0x000fe400078e0009 */
[----:B------:R-:W-:Y:S01]  /*2d10*/  FFMA R11, R2, R11, 7.314590599882819788e-10 ;  /* 0x30490fdb020b7423 */ /* 0x000fe2000000000b */
[----:B------:R-:W-:Y:S02]  /*2d20*/  IMAD.MOV.U32 R9, RZ, RZ, R7 ;  /* 0x000000ffff097224 */ /* 0x000fe400078e0007 */
[----:B------:R-:W-:Y:S02]  /*2d30*/  IMAD.MOV.U32 R2, RZ, RZ, R5 ;  /* 0x000000ffff027224 */ /* 0x000fe400078e0005 */
[----:B------:R-:W-:-:S05]  /*2d40*/  IMAD.MOV.U32 R7, RZ, RZ, R14 ;  /* 0x000000ffff077224 */ /* 0x000fca00078e000e */
[----:B01----:R-:W-:Y:S05]  /*2d50*/  @!P0 BRA `(.L_x_18) ;  /* 0x0000000000188947 */ /* 0x003fea0003800000 */
[----:B------:R-:W-:Y:S01]  /*2d60*/  BSSY.RECONVERGENT B1, `(.L_x_19) ;  /* 0x0000004000017945 */ /* 0x000fe20003800200 */
[----:B------:R-:W-:Y:S01]  /*2d70*/  IMAD.MOV.U32 R5, RZ, RZ, R16 ;  /* 0x000000ffff057224 */ /* 0x000fe200078e0010 */
[----:B------:R-:W-:-:S07]  /*2d80*/  MOV R19, 0x2da0 ;  /* 0x00002da000137802 */ /* 0x000fce0000000f00 */
[----:B------:R-:W-:Y:S05]  /*2d90*/  CALL.REL.NOINC `($__internal_0_$__cuda_sm20_sqrt_rn_f32_slowpath) ;  /* 0x0000000400fc7944 */ /* 0x000fea0003c00000 */
[----:B------:R-:W-:Y:S05]  /*2da0*/  BSYNC.RECONVERGENT B1 ;  /* 0x0000000000017941 */ /* 0x000fea0003800200 */
.L_x_19:
[----:B------:R-:W-:Y:S05]  /*2db0*/  BRA `(.L_x_20) ;  /* 0x0000000000107947 */ /* 0x000fea0003800000 */
.L_x_18:
[----:B------:R-:W-:Y:S01]  /*2dc0*/  FMUL.FTZ R5, R16, R15 ;  /* 0x0000000f10057220 */ /* 0x000fe20000410000 */
[----:B------:R-:W-:-:S03]  /*2dd0*/  FMUL.FTZ R14, R15, 0.5 ;  /* 0x3f0000000f0e7820 */ /* 0x000fc60000410000 */
[----:B------:R-:W-:-:S04]  /*2de0*/  FFMA R10, -R5, R5, R16 ;  /* 0x00000005050a7223 */ /* 0x000fc80000000110 */
[----:B------:R-:W-:-:S07]  /*2df0*/  FFMA R5, R10, R14, R5 ;  /* 0x0000000e0a057223 */ /* 0x000fce0000000005 */
.L_x_20:
[----:B------:R-:W-:Y:S05]  /*2e00*/  BSYNC.RECONVERGENT B0 ;  /* 0x0000000000007941 */ /* 0x000fea0003800200 */
.L_x_17:
[----:B------:R-:W-:Y:S01]  /*2e10*/  FMUL.RZ R16, R11, 0.15915493667125701904 ;  /* 0x3e22f9830b107820 */ /* 0x000fe2000040c000 */
[----:B------:R-:W-:Y:S01]  /*2e20*/  IMAD.MOV.U32 R15, RZ, RZ, 0x3bbb989d ;  /* 0x3bbb989dff0f7424 */ /* 0x000fe200078e00ff */
[----:B------:R-:W-:Y:S01]  /*2e30*/  UIADD3 UR4, UPT, UPT, UR4, 0x2, URZ ;  /* 0x0000000204047890 */ /* 0x000fe2000fffe0ff */
[----:B------:R-:W-:Y:S01]  /*2e40*/  IMAD.MOV.U32 R18, RZ, RZ, 0x437c0000 ;  /* 0x437c0000ff127424 */ /* 0x000fe200078e00ff */
[----:B------:R-:W0:Y:S02]  /*2e50*/  MUFU.SIN R10, R16 ;  /* 0x00000010000a7308 */ /* 0x000e240000000400 */
[----:B------:R-:W-:-:S06]  /*2e60*/  UISETP.NE.AND UP0, UPT, UR4, URZ, UPT ;  /* 0x000000ff0400728c */ /* 0x000fcc000bf05270 */
[----:B------:R-:W1:Y:S01]  /*2e70*/  MUFU.COS R14, R16 ;  /* 0x00000010000e7308 */ /* 0x000e620000000000 */
[----:B0-----:R-:W-:-:S04]  /*2e80*/  FMUL R10, R10, R5 ;  /* 0x000000050a0a7220 */ /* 0x001fc80000400000 */
[----:B------:R-:W-:Y:S01]  /*2e90*/  FFMA R10, R13, R10, R6 ;  /* 0x0000000a0d0a7223 */ /* 0x000fe20000000006 */
[----:B-1----:R-:W-:-:S03]  /*2ea0*/  FMUL R14, R14, R5 ;  /* 0x000000050e0e7220 */ /* 0x002fc60000400000 */
[----:B------:R-:W-:Y:S01]  /*2eb0*/  FFMA.SAT R5, R10, R15, 0.5 ;  /* 0x3f0000000a057423 */ /* 0x000fe2000000200f */
[----:B------:R-:W-:-:S03]  /*2ec0*/  FFMA R14, R13, R14, R6 ;  /* 0x0000000e0d0e7223 */ /* 0x000fc60000000006 */
[----:B------:R-:W-:Y:S01]  /*2ed0*/  FFMA.RM R5, R5, R18, 12582913 ;  /* 0x4b40000105057423 */ /* 0x000fe20000004012 */
[----:B------:R-:W-:-:S03]  /*2ee0*/  FFMA.SAT R15, R14, R15, 0.5 ;  /* 0x3f0000000e0f7423 */ /* 0x000fc6000000200f */
[C---:B------:R-:W-:Y:S01]  /*2ef0*/  FADD R11, R5.reuse, -12583039 ;  /* 0xcb40007f050b7421 */ /* 0x040fe20000000000 */
[----:B------:R-:W-:Y:S02]  /*2f00*/  IMAD.SHL.U32 R5, R5, 0x800000, RZ ;  /* 0x0080000005057824 */ /* 0x000fe400078e00ff */
[----:B------:R-:W-:Y:S01]  /*2f10*/  FFMA.RM R15, R15, R18, 12582913 ;  /* 0x4b4000010f0f7423 */ /* 0x000fe20000004012 */
[----:B------:R-:W-:-:S03]  /*2f20*/  FFMA R11, R10, 1.4426950216293334961, -R11 ;  /* 0x3fb8aa3b0a0b7823 */ /* 0x000fc6000000080b */
[C---:B------:R-:W-:Y:S01]  /*2f30*/  FADD R17, R15.reuse, -12583039 ;  /* 0xcb40007f0f117421 */ /* 0x040fe20000000000 */
[----:B------:R-:W-:Y:S01]  /*2f40*/  FFMA R11, R10, 1.925963033500011079e-08, R11 ;  /* 0x32a570600a0b7823 */ /* 0x000fe2000000000b */
[----:B------:R-:W-:Y:S02]  /*2f50*/  IMAD.SHL.U32 R15, R15, 0x800000, RZ ;  /* 0x008000000f0f7824 */ /* 0x000fe400078e00ff */
[C---:B------:R-:W-:Y:S01]  /*2f60*/  FFMA R17, R14.reuse, 1.4426950216293334961, -R17 ;  /* 0x3fb8aa3b0e117823 */ /* 0x040fe20000000811 */
[----:B------:R-:W0:Y:S03]  /*2f70*/  MUFU.EX2 R10, R11 ;  /* 0x0000000b000a7308 */ /* 0x000e260000000800 */
[----:B------:R-:W-:-:S05]  /*2f80*/  FFMA R17, R14, 1.925963033500011079e-08, R17 ;  /* 0x32a570600e117823 */ /* 0x000fca0000000011 */
[----:B------:R-:W1:Y:S01]  /*2f90*/  MUFU.EX2 R14, R17 ;  /* 0x00000011000e7308 */ /* 0x000e620000000800 */
[----:B0-----:R-:W-:-:S04]  /*2fa0*/  FMUL R5, R5, R10 ;  /* 0x0000000a05057220 */ /* 0x001fc80000400000 */
[----:B------:R-:W-:Y:S01]  /*2fb0*/  FMUL R0, R5, R0 ;  /* 0x0000000005007220 */ /* 0x000fe20000400000 */
[----:B------:R-:W-:Y:S02]  /*2fc0*/  VIADD R5, R2, 0xb0f8a ;  /* 0x000b0f8a02057836 */ /* 0x000fe40000000000 */
[----:B-1----:R-:W-:-:S04]  /*2fd0*/  FMUL R15, R15, R14 ;  /* 0x0000000e0f0f7220 */ /* 0x002fc80000400000 */
[----:B------:R-:W-:Y:S01]  /*2fe0*/  FMUL R0, R0, R15 ;  /* 0x0000000f00007220 */ /* 0x000fe20000400000 */
[----:B------:R-:W-:Y:S06]  /*2ff0*/  BRA.U UP0, `(.L_x_21) ;  /* 0xfffffff900707547 */ /* 0x000fec000b83ffff */
.L_x_16:
[----:B------:R-:W0:Y:S02]  /*3000*/  LDCU UR4, c[0x0][0x38c] ;  /* 0x00007180ff0477ac */ /* 0x000e240008000800 */
[----:B0-----:R-:W-:-:S04]  /*3010*/  ULOP3.LUT UR4, UR4, 0x1, URZ, 0xc0, !UPT ;  /* 0x0000000104047892 */ /* 0x001fc8000f8ec0ff */
[----:B------:R-:W-:-:S09]  /*3020*/  UISETP.NE.U32.AND UP0, UPT, UR4, 0x1, UPT ;  /* 0x000000010400788c */ /* 0x000fd2000bf05070 */
[----:B------:R-:W-:Y:S05]  /*3030*/  BRA.U UP0, `(.L_x_11) ;  /* 0x0000000500307547 */ /* 0x000fea000b800000 */
[----:B------:R-:W-:Y:S01]  /*3040*/  SHF.R.U32.HI R8, RZ, 0x2, R3 ;  /* 0x00000002ff087819 */ /* 0x000fe20000011603 */
[----:B------:R-:W-:Y:S01]  /*3050*/  IMAD.MOV.U32 R10, RZ, RZ, 0x3e055027 ;  /* 0x3e055027ff0a7424 */ /* 0x000fe200078e00ff */
[----:B------:R-:W-:Y:S02]  /*3060*/  BSSY.RECONVERGENT B0, `(.L_x_22) ;  /* 0x000003a000007945 */ /* 0x000fe40003800200 */
[----:B------:R-:W-:Y:S01]  /*3070*/  LOP3.LUT R8, R8, R3, RZ, 0x3c, !PT ;  /* 0x0000000308087212 */ /* 0x000fe200078e3cff */
[----:B------:R-:W-:-:S04]  /*3080*/  IMAD.SHL.U32 R3, R7, 0x10, RZ ;  /* 0x0000001007037824 */ /* 0x000fc800078e00ff */
[----:B------:R-:W-:-:S05]  /*3090*/  IMAD.SHL.U32 R5, R8, 0x2, RZ ;  /* 0x0000000208057824 */ /* 0x000fca00078e00ff */
[----:B------:R-:W-:-:S04]  /*30a0*/  LOP3.LUT R8, R8, R5, R3, 0x96, !PT ;  /* 0x0000000508087212 */ /* 0x000fc800078e9603 */
[----:B------:R-:W-:Y:S01]  /*30b0*/  LOP3.LUT R7, R8, R7, RZ, 0x3c, !PT ;  /* 0x0000000708077212 */ /* 0x000fe200078e3cff */
[----:B------:R-:W-:-:S03]  /*30c0*/  IMAD.MOV.U32 R8, RZ, RZ, 0x2f800000 ;  /* 0x2f800000ff087424 */ /* 0x000fc600078e00ff */
[----:B------:R-:W-:-:S04]  /*30d0*/  IADD3 R3, PT, PT, R2, 0x587c5, R7 ;  /* 0x000587c502037810 */ /* 0x000fc80007ffe007 */
[----:B------:R-:W-:-:S05]  /*30e0*/  I2FP.F32.U32 R3, R3 ;  /* 0x0000000300037245 */ /* 0x000fca0000201000 */
[----:B------:R-:W-:-:S05]  /*30f0*/  FFMA R3, R3, R8, 1.1641532182693481445e-10 ;  /* 0x2f00000003037423 */ /* 0x000fca0000000008 */
[----:B------:R-:W-:-:S13]  /*3100*/  FSETP.GEU.AND P0, PT, R3, 1.175494350822287508e-38, PT ;  /* 0x008000000300780b */ /* 0x000fda0003f0e000 */
[----:B------:R-:W-:-:S04]  /*3110*/  @!P0 FMUL R3, R3, 8388608 ;  /* 0x4b00000003038820 */ /* 0x000fc80000400000 */
[----:B------:R-:W-:-:S05]  /*3120*/  VIADD R5, R3, 0xc0d55555 ;  /* 0xc0d5555503057836 */ /* 0x000fca0000000000 */
[----:B------:R-:W-:-:S05]  /*3130*/  LOP3.LUT R8, R5, 0xff800000, RZ, 0xc0, !PT ;  /* 0xff80000005087812 */ /* 0x000fca00078ec0ff */
[----:B------:R-:W-:Y:S01]  /*3140*/  IMAD.IADD R5, R3, 0x1, -R8 ;  /* 0x0000000103057824 */ /* 0x000fe200078e0a08 */
[----:B------:R-:W-:-:S03]  /*3150*/  I2FP.F32.S32 R8, R8 ;  /* 0x0000000800087245 */ /* 0x000fc60000201400 */
[----:B------:R-:W-:Y:S01]  /*3160*/  FADD R9, R5, -1 ;  /* 0xbf80000005097421 */ /* 0x000fe20000000000 */
[----:B------:R-:W-:Y:S02]  /*3170*/  FSEL R5, RZ, -23, P0 ;  /* 0xc1b80000ff057808 */ /* 0x000fe40000000000 */
[----:B------:R-:W-:Y:S01]  /*3180*/  ISETP.GT.U32.AND P0, PT, R3, 0x7f7fffff, PT ;  /* 0x7f7fffff0300780c */ /* 0x000fe20003f04070 */
[C---:B------:R-:W-:Y:S02]  /*3190*/  FFMA R10, R9.reuse, -R10, 0.14084610342979431152 ;  /* 0x3e1039f6090a7423 */ /* 0x040fe4000000080a */
[----:B------:R-:W-:Y:S01]  /*31a0*/  FFMA R8, R8, 1.1920928955078125e-07, R5 ;  /* 0x3400000008087823 */ /* 0x000fe20000000005 */
[----:B------:R-:W-:Y:S01]  /*31b0*/  SHF.R.U32.HI R5, RZ, 0x2, R4 ;  /* 0x00000002ff057819 */ /* 0x000fe20000011604 */
[----:B------:R-:W-:-:S03]  /*31c0*/  FFMA R10, R9, R10, -0.12148627638816833496 ;  /* 0xbdf8cdcc090a7423 */ /* 0x000fc6000000000a */
[----:B------:R-:W-:Y:S01]  /*31d0*/  LOP3.LUT R5, R5, R4, RZ, 0x3c, !PT ;  /* 0x0000000405057212 */ /* 0x000fe200078e3cff */
[----:B------:R-:W-:Y:S01]  /*31e0*/  FFMA R10, R9, R10, 0.13980610668659210205 ;  /* 0x3e0f2955090a7423 */ /* 0x000fe2000000000a */
[----:B------:R-:W-:-:S03]  /*31f0*/  IMAD.SHL.U32 R4, R7, 0x10, RZ ;  /* 0x0000001007047824 */ /* 0x000fc600078e00ff */
[----:B------:R-:W-:-:S04]  /*3200*/  FFMA R10, R9, R10, -0.16684235632419586182 ;  /* 0xbe2ad8b9090a7423 */ /* 0x000fc8000000000a */
[----:B------:R-:W-:-:S04]  /*3210*/  FFMA R10, R9, R10, 0.20012299716472625732 ;  /* 0x3e4ced0b090a7423 */ /* 0x000fc8000000000a */
[----:B------:R-:W-:-:S04]  /*3220*/  FFMA R10, R9, R10, -0.24999669194221496582 ;  /* 0xbe7fff22090a7423 */ /* 0x000fc8000000000a */
[----:B------:R-:W-:-:S04]  /*3230*/  FFMA R10, R9, R10, 0.33333182334899902344 ;  /* 0x3eaaaa78090a7423 */ /* 0x000fc8000000000a */
[----:B------:R-:W-:-:S04]  /*3240*/  FFMA R10, R9, R10, -0.5 ;  /* 0xbf000000090a7423 */ /* 0x000fc8000000000a */
[----:B------:R-:W-:-:S04]  /*3250*/  FMUL R10, R9, R10 ;  /* 0x0000000a090a7220 */ /* 0x000fc80000400000 */
[----:B------:R-:W-:Y:S01]  /*3260*/  FFMA R9, R9, R10, R9 ;  /* 0x0000000a09097223 */ /* 0x000fe20000000009 */
[----:B------:R-:W-:-:S03]  /*3270*/  IMAD.MOV.U32 R10, RZ, RZ, 0x7f800000 ;  /* 0x7f800000ff0a7424 */ /* 0x000fc600078e00ff */
[----:B------:R-:W-:Y:S01]  /*3280*/  FFMA R9, R8, 0.69314718246459960938, R9 ;  /* 0x3f31721808097823 */ /* 0x000fe20000000009 */
[----:B------:R-:W-:Y:S01]  /*3290*/  @P0 FFMA R9, R3, R10, +INF ;  /* 0x7f80000003090423 */ /* 0x000fe2000000000a */
[----:B------:R-:W-:Y:S01]  /*32a0*/  IMAD.SHL.U32 R8, R5, 0x2, RZ ;  /* 0x0000000205087824 */ /* 0x000fe200078e00ff */
[----:B------:R-:W-:Y:S02]  /*32b0*/  FSETP.NEU.AND P0, PT, R3, RZ, PT ;  /* 0x000000ff0300720b */ /* 0x000fe40003f0d000 */
[----:B------:R-:W-:Y:S02]  /*32c0*/  FMUL R9, R9, -2 ;  /* 0xc000000009097820 */ /* 0x000fe40000400000 */
[----:B------:R-:W-:-:S03]  /*32d0*/  LOP3.LUT R4, R5, R8, R4, 0x96, !PT ;  /* 0x0000000805047212 */ /* 0x000fc600078e9604 */
[----:B------:R-:W-:Y:S02]  /*32e0*/  FSEL R5, R9, +INF , P0 ;  /* 0x7f80000009057808 */ /* 0x000fe40000000000 */
[----:B------:R-:W-:Y:S02]  /*32f0*/  LOP3.LUT R7, R4, R7, RZ, 0x3c, !PT ;  /* 0x0000000704077212 */ /* 0x000fe400078e3cff */
[----:B------:R0:W1:Y:S01]  /*3300*/  MUFU.RSQ R4, R5 ;  /* 0x0000000500047308 */ /* 0x0000620000001400 */
[----:B------:R-:W-:Y:S01]  /*3310*/  VIADD R3, R5, 0xf3000000 ;  /* 0xf300000005037836 */ /* 0x000fe20000000000 */
[----:B------:R-:W-:Y:S01]  /*3320*/  IADD3 R7, PT, PT, R2, 0xb0f8a, R7 ;  /* 0x000b0f8a02077810 */ /* 0x000fe20007ffe007 */
[----:B------:R-:W-:-:S03]  /*3330*/  IMAD.MOV.U32 R2, RZ, RZ, 0x30c90fdb ;  /* 0x30c90fdbff027424 */ /* 0x000fc600078e00ff */
[----:B------:R-:W-:Y:S02]  /*3340*/  ISETP.GT.U32.AND P0, PT, R3, 0x727fffff, PT ;  /* 0x727fffff0300780c */ /* 0x000fe40003f04070 */
[----:B------:R-:W-:-:S05]  /*3350*/  I2FP.F32.U32 R7, R7 ;  /* 0x0000000700077245 */ /* 0x000fca0000201000 */
[----:B------:R-:W-:-:S06]  /*3360*/  FFMA R7, R7, R2, 7.314590599882819788e-10 ;  /* 0x30490fdb07077423 */ /* 0x000fcc0000000002 */
[----:B01----:R-:W-:Y:S05]  /*3370*/  @!P0 BRA `(.L_x_23) ;  /* 0x0000000000108947 */ /* 0x003fea0003800000 */
[----:B------:R-:W-:-:S07]  /*3380*/  MOV R19, 0x33a0 ;  /* 0x000033a000137802 */ /* 0x000fce0000000f00 */
[----:B------:R-:W-:Y:S05]  /*3390*/  CALL.REL.NOINC `($__internal_0_$__cuda_sm20_sqrt_rn_f32_slowpath) ;  /* 0x00000000007c7944 */ /* 0x000fea0003c00000 */
[----:B------:R-:W-:Y:S01]  /*33a0*/  IMAD.MOV.U32 R2, RZ, RZ, R5 ;  /* 0x000000ffff027224 */ /* 0x000fe200078e0005 */
[----:B------:R-:W-:Y:S06]  /*33b0*/  BRA `(.L_x_24) ;  /* 0x0000000000107947 */ /* 0x000fec0003800000 */
.L_x_23:
[----:B------:R-:W-:Y:S01]  /*33c0*/  FMUL.FTZ R2, R5, R4 ;  /* 0x0000000405027220 */ /* 0x000fe20000410000 */
[----:B------:R-:W-:-:S03]  /*33d0*/  FMUL.FTZ R4, R4, 0.5 ;  /* 0x3f00000004047820 */ /* 0x000fc60000410000 */
[----:B------:R-:W-:-:S04]  /*33e0*/  FFMA R3, -R2, R2, R5 ;  /* 0x0000000202037223 */ /* 0x000fc80000000105 */
[----:B------:R-:W-:-:S07]  /*33f0*/  FFMA R2, R3, R4, R2 ;  /* 0x0000000403027223 */ /* 0x000fce0000000002 */
.L_x_24:
[----:B------:R-:W-:Y:S05]  /*3400*/  BSYNC.RECONVERGENT B0 ;  /* 0x0000000000007941 */ /* 0x000fea0003800200 */
.L_x_22:
[----:B------:R-:W-:-:S04]  /*3410*/  FMUL.RZ R4, R7, 0.15915493667125701904 ;  /* 0x3e22f98307047820 */ /* 0x000fc8000040c000 */
[----:B------:R-:W0:Y:S02]  /*3420*/  MUFU.SIN R3, R4 ;  /* 0x0000000400037308 */ /* 0x000e240000000400 */
[----:B0-----:R-:W-:Y:S01]  /*3430*/  FMUL R2, R3, R2 ;  /* 0x0000000203027220 */ /* 0x001fe20000400000 */
[----:B------:R-:W-:-:S03]  /*3440*/  IMAD.MOV.U32 R3, RZ, RZ, 0x3bbb989d ;  /* 0x3bbb989dff037424 */ /* 0x000fc600078e00ff */
[----:B------:R-:W-:Y:S01]  /*3450*/  FFMA R2, R13, R2, R6 ;  /* 0x000000020d027223 */ /* 0x000fe20000000006 */
[----:B------:R-:W-:-:S03]  /*3460*/  IMAD.MOV.U32 R6, RZ, RZ, 0x437c0000 ;  /* 0x437c0000ff067424 */ /* 0x000fc600078e00ff */
[----:B------:R-:W-:-:S04]  /*3470*/  FFMA.SAT R3, R2, R3, 0.5 ;  /* 0x3f00000002037423 */ /* 0x000fc80000002003 */
[----:B------:R-:W-:-:S04]  /*3480*/  FFMA.RM R3, R3, R6, 12582913 ;  /* 0x4b40000103037423 */ /* 0x000fc80000004006 */
[C---:B------:R-:W-:Y:S01]  /*3490*/  FADD R5, R3.reuse, -12583039 ;  /* 0xcb40007f03057421 */ /* 0x040fe20000000000 */
[----:B------:R-:W-:-:S03]  /*34a0*/  IMAD.SHL.U32 R3, R3, 0x800000, RZ ;  /* 0x0080000003037824 */ /* 0x000fc600078e00ff */
[----:B------:R-:W-:-:S04]  /*34b0*/  FFMA R5, R2, 1.4426950216293334961, -R5 ;  /* 0x3fb8aa3b02057823 */ /* 0x000fc80000000805 */
[----:B------:R-:W-:-:S04]  /*34c0*/  FFMA R5, R2, 1.925963033500011079e-08, R5 ;  /* 0x32a5706002057823 */ /* 0x000fc80000000005 */
[----:B------:R-:W0:Y:S02]  /*34d0*/  MUFU.EX2 R2, R5 ;  /* 0x0000000500027308 */ /* 0x000e240000000800 */
[----:B0-----:R-:W-:-:S04]  /*34e0*/  FMUL R3, R3, R2 ;  /* 0x0000000203037220 */ /* 0x001fc80000400000 */
[----:B------:R-:W-:-:S07]  /*34f0*/  FMUL R0, R0, R3 ;  /* 0x0000000300007220 */ /* 0x000fce0000400000 */
.L_x_11:
[----:B------:R-:W4:Y:S01]  /*3500*/  LDCU UR4, c[0x0][0x394] ;  /* 0x00007280ff0477ac */ /* 0x000f220008000800 */
[----:B0123--:R-:W-:Y:S01]  /*3510*/  SHF.R.S32.HI R3, RZ, 0x1f, R12 ;  /* 0x0000001fff037819 */ /* 0x00ffe2000001140c */
[----:B------:R-:W0:Y:S01]  /*3520*/  LDCU.64 UR8, c[0x0][0x380] ;  /* 0x00007000ff0877ac */ /* 0x000e220008000a00 */
[----:B----4-:R-:W-:Y:S01]  /*3530*/  FADD R0, R0, -UR4 ;  /* 0x8000000400007e21 */ /* 0x010fe20008000000 */
[----:B0-----:R-:W-:-:S04]  /*3540*/  LEA R2, P0, R12, UR8, 0x2 ;  /* 0x000000080c027c11 */ /* 0x001fc8000f8010ff */
[----:B------:R-:W-:Y:S02]  /*3550*/  FMNMX R5, RZ, R0, !PT ;  /* 0x00000000ff057209 */ /* 0x000fe40007800000 */
[----:B------:R-:W-:-:S05]  /*3560*/  LEA.HI.X R3, R12, UR9, R3, 0x2, P0 ;  /* 0x000000090c037c11 */ /* 0x000fca00080f1403 */
[----:B------:R-:W-:Y:S01]  /*3570*/  STG.E desc[UR6][R2.64], R5 ;  /* 0x0000000502007986 */ /* 0x000fe2000c101906 */
[----:B------:R-:W-:Y:S05]  /*3580*/  EXIT ;  /* 0x000000000000794d */ /* 0x000fea0003800000 */
        .weak           $__internal_0_$__cuda_sm20_sqrt_rn_f32_slowpath
        .type           $__internal_0_$__cuda_sm20_sqrt_rn_f32_slowpath,@function
        .size           $__internal_0_$__cuda_sm20_sqrt_rn_f32_slowpath,($__internal_1_$__cuda_sm3x_div_rn_noftz_f32_slowpath - $__internal_0_$__cuda_sm20_sqrt_rn_f32_slowpath)
$__internal_0_$__cuda_sm20_sqrt_rn_f32_slowpath:
[----:B------:R-:W-:-:S13]  /*3590*/  LOP3.LUT P0, RZ, R5, 0x7fffffff, RZ, 0xc0, !PT ;  /* 0x7fffffff05ff7812 */ /* 0x000fda000780c0ff */
[----:B------:R-:W-:Y:S01]  /*35a0*/  @!P0 IMAD.MOV.U32 R14, RZ, RZ, R5 ;  /* 0x000000ffff0e8224 */ /* 0x000fe200078e0005 */
[----:B------:R-:W-:Y:S06]  /*35b0*/  @!P0 BRA `(.L_x_25) ;  /* 0x0000000000408947 */ /* 0x000fec0003800000 */
[----:B------:R-:W-:-:S13]  /*35c0*/  FSETP.GEU.FTZ.AND P0, PT, R5, RZ, PT ;  /* 0x000000ff0500720b */ /* 0x000fda0003f1e000 */
[----:B------:R-:W-:Y:S01]  /*35d0*/  @!P0 IMAD.MOV.U32 R14, RZ, RZ, 0x7fffffff ;  /* 0x7fffffffff0e8424 */ /* 0x000fe200078e00ff */
[----:B------:R-:W-:Y:S06]  /*35e0*/  @!P0 BRA `(.L_x_25) ;  /* 0x0000000000348947 */ /* 0x000fec0003800000 */
[----:B------:R-:W-:-:S13]  /*35f0*/  FSETP.GTU.FTZ.AND P0, PT, |R5|, +INF , PT ;  /* 0x7f8000000500780b */ /* 0x000fda0003f1c200 */
[----:B------:R-:W-:Y:S01]  /*3600*/  @P0 FADD.FTZ R14, R5, 1 ;  /* 0x3f800000050e0421 */ /* 0x000fe20000010000 */
[----:B------:R-:W-:Y:S06]  /*3610*/  @P0 BRA `(.L_x_25) ;  /* 0x0000000000280947 */ /* 0x000fec0003800000 */
[----:B------:R-:W-:-:S13]  /*3620*/  FSETP.NEU.FTZ.AND P0, PT, |R5|, +INF , PT ;  /* 0x7f8000000500780b */ /* 0x000fda0003f1d200 */
[----:B------:R-:W-:-:S04]  /*3630*/  @P0 FFMA R15, R5, 1.84467440737095516160e+19, RZ ;  /* 0x5f800000050f0823 */ /* 0x000fc800000000ff */
[----:B------:R-:W0:Y:S02]  /*3640*/  @P0 MUFU.RSQ R14, R15 ;  /* 0x0000000f000e0308 */ /* 0x000e240000001400 */
[----:B0-----:R-:W-:Y:S01]  /*3650*/  @P0 FMUL.FTZ R16, R15, R14 ;  /* 0x0000000e0f100220 */ /* 0x001fe20000410000 */
[----:B------:R-:W-:Y:S01]  /*3660*/  @P0 FMUL.FTZ R18, R14, 0.5 ;  /* 0x3f0000000e120820 */ /* 0x000fe20000410000 */
[----:B------:R-:W-:Y:S02]  /*3670*/  @!P0 IMAD.MOV.U32 R14, RZ, RZ, R5 ;  /* 0x000000ffff0e8224 */ /* 0x000fe400078e0005 */
[----:B------:R-:W-:-:S04]  /*3680*/  @P0 FADD.FTZ R17, -R16, -RZ ;  /* 0x800000ff10110221 */ /* 0x000fc80000010100 */
[----:B------:R-:W-:-:S04]  /*3690*/  @P0 FFMA R17, R16, R17, R15 ;  /* 0x0000001110110223 */ /* 0x000fc8000000000f */
[----:B------:R-:W-:-:S04]  /*36a0*/  @P0 FFMA R17, R17, R18, R16 ;  /* 0x0000001211110223 */ /* 0x000fc80000000010 */
[----:B------:R-:W-:-:S07]  /*36b0*/  @P0 FMUL.FTZ R14, R17, 2.3283064365386962891e-10 ;  /* 0x2f800000110e0820 */ /* 0x000fce0000410000 */
.L_x_25:
[----:B------:R-:W-:Y:S02]  /*36c0*/  IMAD.MOV.U32 R5, RZ, RZ, R14 ;  /* 0x000000ffff057224 */ /* 0x000fe400078e000e */
[----:B------:R-:W-:Y:S02]  /*36d0*/  IMAD.MOV.U32 R14, RZ, RZ, R19 ;  /* 0x000000ffff0e7224 */ /* 0x000fe400078e0013 */
[----:B------:R-:W-:-:S04]  /*36e0*/  IMAD.MOV.U32 R15, RZ, RZ, 0x0 ;  /* 0x00000000ff0f7424 */ /* 0x000fc800078e00ff */
[----:B------:R-:W-:Y:S05]  /*36f0*/  RET.REL.NODEC R14 `(_Z23monteCarloOptionPricingPfiifffffm) ;  /* 0xffffffc80e407950 */ /* 0x000fea0003c3ffff */
        .weak           $__internal_1_$__cuda_sm3x_div_rn_noftz_f32_slowpath
        .type           $__internal_1_$__cuda_sm3x_div_rn_noftz_f32_slowpath,@function
        .size           $__internal_1_$__cuda_sm3x_div_rn_noftz_f32_slowpath,(.L_x_36 - $__internal_1_$__cuda_sm3x_div_rn_noftz_f32_slowpath)
$__internal_1_$__cuda_sm3x_div_rn_noftz_f32_slowpath:
[----:B------:R-:W0:Y:S01]  /*3700*/  LDC R6, c[0x0][0x3a0] ;  /* 0x0000e800ff067b82 */ /* 0x000e220000000800 */
[----:B------:R-:W-:-:S04]  /*3710*/  SHF.R.U32.HI R13, RZ, 0x17, R16 ;  /* 0x00000017ff0d7819 */ /* 0x000fc80000011610 */
[----:B------:R-:W-:-:S03]  /*3720*/  LOP3.LUT R13, R13, 0xff, RZ, 0xc0, !PT ;  /* 0x000000ff0d0d7812 */ /* 0x000fc600078ec0ff */
[----:B------:R-:W1:Y:S02]  /*3730*/  LDC R18, c[0x0][0x3a0] ;  /* 0x0000e800ff127b82 */ /* 0x000e640000000800 */
[----:B------:R-:W-:-:S05]  /*3740*/  VIADD R20, R13, 0xffffffff ;  /* 0xffffffff0d147836 */ /* 0x000fca0000000000 */
[----:B------:R-:W-:Y:S02]  /*3750*/  ISETP.GT.U32.AND P0, PT, R20, 0xfd, PT ;  /* 0x000000fd1400780c */ /* 0x000fe40003f04070 */
[----:B0-----:R-:W-:-:S04]  /*3760*/  SHF.R.U32.HI R5, RZ, 0x17, R6 ;  /* 0x00000017ff057819 */ /* 0x001fc80000011606 */
[----:B------:R-:W-:-:S05]  /*3770*/  LOP3.LUT R17, R5, 0xff, RZ, 0xc0, !PT ;  /* 0x000000ff05117812 */ /* 0x000fca00078ec0ff */
[----:B------:R-:W-:-:S05]  /*3780*/  VIADD R19, R17, 0xffffffff ;  /* 0xffffffff11137836 */ /* 0x000fca0000000000 */
[----:B------:R-:W-:-:S13]  /*3790*/  ISETP.GT.U32.OR P0, PT, R19, 0xfd, P0 ;  /* 0x000000fd1300780c */ /* 0x000fda0000704470 */
[----:B------:R-:W-:Y:S01]  /*37a0*/  @!P0 IMAD.MOV.U32 R15, RZ, RZ, RZ ;  /* 0x000000ffff0f8224 */ /* 0x000fe200078e00ff */
[----:B-1----:R-:W-:Y:S06]  /*37b0*/  @!P0 BRA `(.L_x_26) ;  /* 0x0000000000608947 */ /* 0x002fec0003800000 */
[----:B------:R-:W-:Y:S01]  /*37c0*/  FSETP.GTU.FTZ.AND P0, PT, |R6|, +INF , PT ;  /* 0x7f8000000600780b */ /* 0x000fe20003f1c200 */
[----:B------:R-:W-:Y:S01]  /*37d0*/  IMAD.MOV.U32 R5, RZ, RZ, R16 ;  /* 0x000000ffff057224 */ /* 0x000fe200078e0010 */
[----:B------:R-:W-:-:S04]  /*37e0*/  FSETP.GTU.FTZ.AND P1, PT, |R16|, +INF , PT ;  /* 0x7f8000001000780b */ /* 0x000fc80003f3c200 */
[----:B------:R-:W-:-:S13]  /*37f0*/  PLOP3.LUT P0, PT, P0, P1, PT, 0xf8, 0x8f ;  /* 0x00000000008f781c */ /* 0x000fda0000703f70 */
[----:B------:R-:W-:Y:S05]  /*3800*/  @P0 BRA `(.L_x_27) ;  /* 0x0000000400440947 */ /* 0x000fea0003800000 */
[----:B------:R-:W-:-:S13]  /*3810*/  LOP3.LUT P0, RZ, R16, 0x7fffffff, R18, 0xc8, !PT ;  /* 0x7fffffff10ff7812 */ /* 0x000fda000780c812 */
[----:B------:R-:W-:Y:S05]  /*3820*/  @!P0 BRA `(.L_x_28) ;  /* 0x0000000400348947 */ /* 0x000fea0003800000 */
[C---:B------:R-:W-:Y:S02]  /*3830*/  FSETP.NEU.FTZ.AND P2, PT, |R6|.reuse, +INF , PT ;  /* 0x7f8000000600780b */ /* 0x040fe40003f5d200 */
[----:B------:R-:W-:Y:S02]  /*3840*/  FSETP.NEU.FTZ.AND P0, PT, |R5|, +INF , PT ;  /* 0x7f8000000500780b */ /* 0x000fe40003f1d200 */
[----:B------:R-:W-:-:S11]  /*3850*/  FSETP.NEU.FTZ.AND P1, PT, |R6|, +INF , PT ;  /* 0x7f8000000600780b */ /* 0x000fd60003f3d200 */
[----:B------:R-:W-:Y:S05]  /*3860*/  @!P0 BRA !P2, `(.L_x_28) ;  /* 0x0000000400248947 */ /* 0x000fea0005000000 */
[----:B------:R-:W-:-:S04]  /*3870*/  LOP3.LUT P2, RZ, R18, 0x7fffffff, RZ, 0xc0, !PT ;  /* 0x7fffffff12ff7812 */ /* 0x000fc8000784c0ff */
[----:B------:R-:W-:-:S13]  /*3880*/  PLOP3.LUT P0, PT, P0, P2, PT, 0x2f, 0xf2 ;  /* 0x0000000000f2781c */ /* 0x000fda0000704577 */
[----:B------:R-:W-:Y:S05]  /*3890*/  @P0 BRA `(.L_x_29) ;  /* 0x0000000400100947 */ /* 0x000fea0003800000 */
[----:B------:R-:W-:-:S04]  /*38a0*/  LOP3.LUT P0, RZ, R16, 0x7fffffff, RZ, 0xc0, !PT ;  /* 0x7fffffff10ff7812 */ /* 0x000fc8000780c0ff */
[----:B------:R-:W-:-:S13]  /*38b0*/  PLOP3.LUT P0, PT, P1, P0, PT, 0x2f, 0xf2 ;  /* 0x0000000000f2781c */ /* 0x000fda0000f00577 */
[----:B------:R-:W-:Y:S05]  /*38c0*/  @P0 BRA `(.L_x_30) ;  /* 0x0000000000f80947 */ /* 0x000fea0003800000 */
[----:B------:R-:W-:Y:S02]  /*38d0*/  ISETP.GE.AND P0, PT, R19, RZ, PT ;  /* 0x000000ff1300720c */ /* 0x000fe40003f06270 */
[----:B------:R-:W-:-:S11]  /*38e0*/  ISETP.GE.AND P1, PT, R20, RZ, PT ;  /* 0x000000ff1400720c */ /* 0x000fd60003f26270 */
[----:B------:R-:W-:Y:S02]  /*38f0*/  @P0 IMAD.MOV.U32 R15, RZ, RZ, RZ ;  /* 0x000000ffff0f0224 */ /* 0x000fe400078e00ff */
[----:B------:R-:W-:Y:S01]  /*3900*/  @!P0 FFMA R18, R6, 1.84467440737095516160e+19, RZ ;  /* 0x5f80000006128823 */ /* 0x000fe200000000ff */
[----:B------:R-:W-:Y:S02]  /*3910*/  @!P0 IMAD.MOV.U32 R15, RZ, RZ, -0x40 ;  /* 0xffffffc0ff0f8424 */ /* 0x000fe400078e00ff */
[----:B------:R-:W-:Y:S02]  /*3920*/  @!P1 FFMA R16, R5, 1.84467440737095516160e+19, RZ ;  /* 0x5f80000005109823 */ /* 0x000fe400000000ff */
[----:B------:R-:W-:-:S07]  /*3930*/  @!P1 VIADD R15, R15, 0x40 ;  /* 0x000000400f0f9836 */ /* 0x000fce0000000000 */
.L_x_26:
[----:B------:R-:W-:Y:S01]  /*3940*/  LEA R5, R13, 0xc0800000, 0x17 ;  /* 0xc08000000d057811 */ /* 0x000fe200078eb8ff */
[----:B------:R-:W-:-:S04]  /*3950*/  VIADD R17, R17, 0xffffff81 ;  /* 0xffffff8111117836 */ /* 0x000fc80000000000 */
[----:B------:R-:W-:Y:S02]  /*3960*/  IMAD.IADD R16, R16, 0x1, -R5 ;  /* 0x0000000110107824 */ /* 0x000fe400078e0a05 */
[C---:B------:R-:W-:Y:S02]  /*3970*/  IMAD R5, R17.reuse, -0x800000, R18 ;  /* 0xff80000011057824 */ /* 0x040fe400078e0212 */
[----:B------:R0:W1:Y:S01]  /*3980*/  MUFU.RCP R6, R16 ;  /* 0x0000001000067308 */ /* 0x0000620000001000 */
[----:B------:R-:W-:Y:S01]  /*3990*/  FADD.FTZ R20, -R16, -RZ ;  /* 0x800000ff10147221 */ /* 0x000fe20000010100 */
[----:B0-----:R-:W-:-:S05]  /*39a0*/  IADD3 R16, PT, PT, R17, 0x7f, -R13 ;  /* 0x0000007f11107810 */ /* 0x001fca0007ffe80d */
[----:B------:R-:W-:Y:S02]  /*39b0*/  IMAD.IADD R16, R16, 0x1, R15 ;  /* 0x0000000110107824 */ /* 0x000fe400078e020f */
[----:B-1----:R-:W-:-:S04]  /*39c0*/  FFMA R19, R6, R20, 1 ;  /* 0x3f80000006137423 */ /* 0x002fc80000000014 */
[----:B------:R-:W-:-:S04]  /*39d0*/  FFMA R6, R6, R19, R6 ;  /* 0x0000001306067223 */ /* 0x000fc80000000006 */
[----:B------:R-:W-:-:S04]  /*39e0*/  FFMA R19, R5, R6, RZ ;  /* 0x0000000605137223 */ /* 0x000fc800000000ff */
[----:B------:R-:W-:-:S04]  /*39f0*/  FFMA R18, R20, R19, R5 ;  /* 0x0000001314127223 */ /* 0x000fc80000000005 */
[----:B------:R-:W-:-:S04]  /*3a00*/  FFMA R19, R6, R18, R19 ;  /* 0x0000001206137223 */ /* 0x000fc80000000013 */
[----:B------:R-:W-:-:S04]  /*3a10*/  FFMA R20, R20, R19, R5 ;  /* 0x0000001314147223 */ /* 0x000fc80000000005 */
[----:B------:R-:W-:-:S05]  /*3a20*/  FFMA R5, R6, R20, R19 ;  /* 0x0000001406057223 */ /* 0x000fca0000000013 */
[----:B------:R-:W-:-:S04]  /*3a30*/  SHF.R.U32.HI R13, RZ, 0x17, R5 ;  /* 0x00000017ff0d7819 */ /* 0x000fc80000011605 */
[----:B------:R-:W-:-:S05]  /*3a40*/  LOP3.LUT R13, R13, 0xff, RZ, 0xc0, !PT ;  /* 0x000000ff0d0d7812 */ /* 0x000fca00078ec0ff */
[----:B------:R-:W-:-:S04]  /*3a50*/  IMAD.IADD R17, R13, 0x1, R16 ;  /* 0x000000010d117824 */ /* 0x000fc800078e0210 */
[----:B------:R-:W-:-:S05]  /*3a60*/  VIADD R13, R17, 0xffffffff ;  /* 0xffffffff110d7836 */ /* 0x000fca0000000000 */
[----:B------:R-:W-:-:S13]  /*3a70*/  ISETP.GE.U32.AND P0, PT, R13, 0xfe, PT ;  /* 0x000000fe0d00780c */ /* 0x000fda0003f06070 */
[----:B------:R-:W-:Y:S05]  /*3a80*/  @!P0 BRA `(.L_x_31) ;  /* 0x0000000000808947 */ /* 0x000fea0003800000 */
[----:B------:R-:W-:-:S13]  /*3a90*/  ISETP.GT.AND P0, PT, R17, 0xfe, PT ;  /* 0x000000fe1100780c */ /* 0x000fda0003f04270 */
[----:B------:R-:W-:Y:S05]  /*3aa0*/  @P0 BRA `(.L_x_32) ;  /* 0x00000000006c0947 */ /* 0x000fea0003800000 */
[----:B------:R-:W-:-:S13]  /*3ab0*/  ISETP.GE.AND P0, PT, R17, 0x1, PT ;  /* 0x000000011100780c */ /* 0x000fda0003f06270 */
[----:B------:R-:W-:Y:S05]  /*3ac0*/  @P0 BRA `(.L_x_33) ;  /* 0x0000000000980947 */ /* 0x000fea0003800000 */
[----:B------:R-:W-:Y:S02]  /*3ad0*/  ISETP.GE.AND P0, PT, R17, -0x18, PT ;  /* 0xffffffe81100780c */ /* 0x000fe40003f06270 */
[----:B------:R-:W-:-:S11]  /*3ae0*/  LOP3.LUT R5, R5, 0x80000000, RZ, 0xc0, !PT ;  /* 0x8000000005057812 */ /* 0x000fd600078ec0ff */
[----:B------:R-:W-:Y:S05]  /*3af0*/  @!P0 BRA `(.L_x_33) ;  /* 0x00000000008c8947 */ /* 0x000fea0003800000 */
[CC--:B------:R-:W-:Y:S01]  /*3b00*/  FFMA.RZ R13, R6.reuse, R20.reuse, R19 ;  /* 0x00000014060d7223 */ /* 0x0c0fe2000000c013 */
[C---:B------:R-:W-:Y:S01]  /*3b10*/  VIADD R16, R17.reuse, 0x20 ;  /* 0x0000002011107836 */ /* 0x040fe20000000000 */
[C---:B------:R-:W-:Y:S02]  /*3b20*/  ISETP.NE.AND P2, PT, R17.reuse, RZ, PT ;  /* 0x000000ff1100720c */ /* 0x040fe40003f45270 */
[----:B------:R-:W-:Y:S01]  /*3b30*/  ISETP.NE.AND P1, PT, R17, RZ, PT ;  /* 0x000000ff1100720c */ /* 0x000fe20003f25270 */
[----:B------:R-:W-:Y:S01]  /*3b40*/  IMAD.MOV R17, RZ, RZ, -R17 ;  /* 0x000000ffff117224 */ /* 0x000fe200078e0a11 */
[----:B------:R-:W-:Y:S01]  /*3b50*/  LOP3.LUT R15, R13, 0x7fffff, RZ, 0xc0, !PT ;  /* 0x007fffff0d0f7812 */ /* 0x000fe200078ec0ff */
[CCC-:B------:R-:W-:Y:S01]  /*3b60*/  FFMA.RP R13, R6.reuse, R20.reuse, R19.reuse ;  /* 0x00000014060d7223 */ /* 0x1c0fe20000008013 */
[----:B------:R-:W-:Y:S02]  /*3b70*/  FFMA.RM R6, R6, R20, R19 ;  /* 0x0000001406067223 */ /* 0x000fe40000004013 */
[----:B------:R-:W-:-:S03]  /*3b80*/  LOP3.LUT R15, R15, 0x800000, RZ, 0xfc, !PT ;  /* 0x008000000f0f7812 */ /* 0x000fc600078efcff */
[----:B------:R-:W-:Y:S02]  /*3b90*/  FSETP.NEU.FTZ.AND P0, PT, R13, R6, PT ;  /* 0x000000060d00720b */ /* 0x000fe40003f1d000 */
[----:B------:R-:W-:Y:S02]  /*3ba0*/  SHF.L.U32 R16, R15, R16, RZ ;  /* 0x000000100f107219 */ /* 0x000fe400000006ff */
[----:B------:R-:W-:Y:S02]  /*3bb0*/  SEL R6, R17, RZ, P2 ;  /* 0x000000ff11067207 */ /* 0x000fe40001000000 */
[----:B------:R-:W-:Y:S02]  /*3bc0*/  ISETP.NE.AND P1, PT, R16, RZ, P1 ;  /* 0x000000ff1000720c */ /* 0x000fe40000f25270 */
[----:B------:R-:W-:Y:S02]  /*3bd0*/  SHF.R.U32.HI R6, RZ, R6, R15 ;  /* 0x00000006ff067219 */ /* 0x000fe4000001160f */
[----:B------:R-:W-:-:S02]  /*3be0*/  PLOP3.LUT P0, PT, P0, P1, PT, 0xf8, 0x8f ;  /* 0x00000000008f781c */ /* 0x000fc40000703f70 */
[----:B------:R-:W-:Y:S02]  /*3bf0*/  SHF.R.U32.HI R16, RZ, 0x1, R6 ;  /* 0x00000001ff107819 */ /* 0x000fe40000011606 */
[----:B------:R-:W-:-:S04]  /*3c00*/  SEL R13, RZ, 0x1, !P0 ;  /* 0x00000001ff0d7807 */ /* 0x000fc80004000000 */
[----:B------:R-:W-:-:S04]  /*3c10*/  LOP3.LUT R13, R13, 0x1, R16, 0xf8, !PT ;  /* 0x000000010d0d7812 */ /* 0x000fc800078ef810 */
[----:B------:R-:W-:-:S05]  /*3c20*/  LOP3.LUT R13, R13, R6, RZ, 0xc0, !PT ;  /* 0x000000060d0d7212 */ /* 0x000fca00078ec0ff */
[----:B------:R-:W-:-:S05]  /*3c30*/  IMAD.IADD R16, R16, 0x1, R13 ;  /* 0x0000000110107824 */ /* 0x000fca00078e020d */
[----:B------:R-:W-:Y:S01]  /*3c40*/  LOP3.LUT R5, R16, R5, RZ, 0xfc, !PT ;  /* 0x0000000510057212 */ /* 0x000fe200078efcff */
[----:B------:R-:W-:Y:S06]  /*3c50*/  BRA `(.L_x_33) ;  /* 0x0000000000347947 */ /* 0x000fec0003800000 */
.L_x_32:
[----:B------:R-:W-:-:S04]  /*3c60*/  LOP3.LUT R5, R5, 0x80000000, RZ, 0xc0, !PT ;  /* 0x8000000005057812 */ /* 0x000fc800078ec0ff */
[----:B------:R-:W-:Y:S01]  /*3c70*/  LOP3.LUT R5, R5, 0x7f800000, RZ, 0xfc, !PT ;  /* 0x7f80000005057812 */ /* 0x000fe200078efcff */
[----:B------:R-:W-:Y:S06]  /*3c80*/  BRA `(.L_x_33) ;  /* 0x0000000000287947 */ /* 0x000fec0003800000 */
.L_x_31:
[----:B------:R-:W-:Y:S01]  /*3c90*/  IMAD R5, R16, 0x800000, R5 ;  /* 0x0080000010057824 */ /* 0x000fe200078e0205 */
[----:B------:R-:W-:Y:S06]  /*3ca0*/  BRA `(.L_x_33) ;  /* 0x0000000000207947 */ /* 0x000fec0003800000 */
.L_x_30:
[----:B------:R-:W-:-:S04]  /*3cb0*/  LOP3.LUT R5, R16, 0x80000000, R18, 0x48, !PT ;  /* 0x8000000010057812 */ /* 0x000fc800078e4812 */
[----:B------:R-:W-:Y:S01]  /*3cc0*/  LOP3.LUT R5, R5, 0x7f800000, RZ, 0xfc, !PT ;  /* 0x7f80000005057812 */ /* 0x000fe200078efcff */
[----:B------:R-:W-:Y:S06]  /*3cd0*/  BRA `(.L_x_33) ;  /* 0x0000000000147947 */ /* 0x000fec0003800000 */
.L_x_29:
[----:B------:R-:W-:Y:S01]  /*3ce0*/  LOP3.LUT R5, R16, 0x80000000, R18, 0x48, !PT ;  /* 0x8000000010057812 */ /* 0x000fe200078e4812 */
[----:B------:R-:W-:Y:S06]  /*3cf0*/  BRA `(.L_x_33) ;  /* 0x00000000000c7947 */ /* 0x000fec0003800000 */
.L_x_28:
[----:B------:R-:W0:Y:S01]  /*3d00*/  MUFU.RSQ R5, -QNAN ;  /* 0xffc0000000057908 */ /* 0x000e220000001400 */
[----:B------:R-:W-:Y:S05]  /*3d10*/  BRA `(.L_x_33) ;  /* 0x0000000000047947 */ /* 0x000fea0003800000 */
.L_x_27:
[----:B------:R-:W-:-:S07]  /*3d20*/  FADD.FTZ R5, R5, R6 ;  /* 0x0000000605057221 */ /* 0x000fce0000010000 */
.L_x_33:
[----:B------:R-:W-:-:S04]  /*3d30*/  IMAD.MOV.U32 R15, RZ, RZ, 0x0 ;  /* 0x00000000ff0f7424 */ /* 0x000fc800078e00ff */
[----:B0-----:R-:W-:Y:S05]  /*3d40*/  RET.REL.NODEC R14 `(_Z23monteCarloOptionPricingPfiifffffm) ;  /* 0xffffffc00eac7950 */ /* 0x001fea0003c3ffff */
.L_x_34:
[----:B------:R-:W-:-:S00]  /*3d50*/  BRA `(.L_x_34) ;  /* 0xfffffffc00fc7947 */ /* 0x000fc0000383ffff */
[----:B------:R-:W-:-:S00]  /*3d60*/  NOP ;  /* 0x0000000000007918 */ /* 0x000fc00000000000 */
        /* <DEDUP_REMOVED lines=9> */
.L_x_36:


//--------------------- .nv.global.init           --------------------------
	.section	.nv.global.init,"aw",@progbits
	.align	4
.nv.global.init:
	.type		mrg32k3aM1SubSeq,@object
	.size		mrg32k3aM1SubSeq,(mrg32k3aM2SubSeq - mrg32k3aM1SubSeq)
mrg32k3aM1SubSeq:
        /*0000*/ 	.byte	0x0b, 0xcc, 0xee, 0x04, 0x73, 0x29, 0x8b, 0x6f, 0xf6, 0x53, 0x03, 0xf6, 0x23, 0xf6, 0xea, 0xda
        /* <DEDUP_REMOVED lines=125> */
	.type		mrg32k3aM2SubSeq,@object
	.size		mrg32k3aM2SubSeq,(mrg32k3aM1 - mrg32k3aM2SubSeq)
mrg32k3aM2SubSeq:
        /* <DEDUP_REMOVED lines=126> */
	.type		mrg32k3aM1,@object
	.size		mrg32k3aM1,(mrg32k3aM1Seq - mrg32k3aM1)
mrg32k3aM1:
        /* <DEDUP_REMOVED lines=144> */
	.type		mrg32k3aM1Seq,@object
	.size		mrg32k3aM1Seq,(mrg32k3aM2 - mrg32k3aM1Seq)
mrg32k3aM1Seq:
        /* <DEDUP_REMOVED lines=144> */
	.type		mrg32k3aM2,@object
	.size		mrg32k3aM2,(mrg32k3aM2Seq - mrg32k3aM2)
mrg32k3aM2:
        /* <DEDUP_REMOVED lines=144> */
	.type		mrg32k3aM2Seq,@object
	.size		mrg32k3aM2Seq,(precalc_xorwow_matrix - mrg32k3aM2Seq)
mrg32k3aM2Seq:
        /* <DEDUP_REMOVED lines=144> */
	.type		precalc_xorwow_matrix,@object
	.size		precalc_xorwow_matrix,(precalc_xorwow_offset_matrix - precalc_xorwow_matrix)
precalc_xorwow_matrix:
        /* <DEDUP_REMOVED lines=6400> */
	.type		precalc_xorwow_offset_matrix,@object
	.size		precalc_xorwow_offset_matrix,(.L_1 - precalc_xorwow_offset_matrix)
precalc_xorwow_offset_matrix:
        /* <DEDUP_REMOVED lines=6400> */
.L_1:


//--------------------- .nv.shared.reserved.0     --------------------------
	.section	.nv.shared.reserved.0,"aw",@nobits
	.weak		__nv_reservedSMEM_offset_0_alias
	.size		__nv_reservedSMEM_offset_0_alias, 0, 64
	.other		__nv_reservedSMEM_offset_0_alias,@"STO_CUDA_RESERVED_SHARED STV_DEFAULT"
__nv_reservedSMEM_offset_0_alias:
	.zero		0
	.zero		64


//--------------------- .nv.constant0._Z23monteCarloOptionPricingPfiifffffm --------------------------
	.section	.nv.constant0._Z23monteCarloOptionPricingPfiifffffm,"a",@progbits
	.sectionflags	@""
	.align	4
.nv.constant0._Z23monteCarloOptionPricingPfiifffffm:
	.zero		944


//--------------------- SYMBOLS --------------------------

	.type		.nv.reservedSmem.offset0,@object
	.size		.nv.reservedSmem.offset0,0x4
